//
// Generated by NVIDIA NVVM Compiler
//
// Compiler Build ID: CL-36424714
// Cuda compilation tools, release 13.0, V13.0.88
// Based on NVVM 20.0.0
//

.version 9.0
.target sm_100
.address_size 64

	// .globl	_Z16mandelbrotKernelPhiifffi

.visible .entry _Z16mandelbrotKernelPhiifffi(
	.param .u64 .ptr .align 1 _Z16mandelbrotKernelPhiifffi_param_0,
	.param .u32 _Z16mandelbrotKernelPhiifffi_param_1,
	.param .u32 _Z16mandelbrotKernelPhiifffi_param_2,
	.param .f32 _Z16mandelbrotKernelPhiifffi_param_3,
	.param .f32 _Z16mandelbrotKernelPhiifffi_param_4,
	.param .f32 _Z16mandelbrotKernelPhiifffi_param_5,
	.param .u32 _Z16mandelbrotKernelPhiifffi_param_6
)
{
	.reg .pred 	%p<53>;
	.reg .b16 	%rs<4>;
	.reg .b32 	%r<64>;
	.reg .b32 	%f<189>;
	.reg .b64 	%rd<7>;

	ld.param.u64 	%rd2, [_Z16mandelbrotKernelPhiifffi_param_0];
	ld.param.u32 	%r23, [_Z16mandelbrotKernelPhiifffi_param_1];
	ld.param.u32 	%r26, [_Z16mandelbrotKernelPhiifffi_param_2];
	ld.param.f32 	%f52, [_Z16mandelbrotKernelPhiifffi_param_3];
	ld.param.f32 	%f53, [_Z16mandelbrotKernelPhiifffi_param_4];
	ld.param.f32 	%f54, [_Z16mandelbrotKernelPhiifffi_param_5];
	ld.param.u32 	%r25, [_Z16mandelbrotKernelPhiifffi_param_6];
	cvta.to.global.u64 	%rd1, %rd2;
	mov.u32 	%r27, %ctaid.x;
	mov.u32 	%r28, %ntid.x;
	mov.u32 	%r29, %tid.x;
	mad.lo.s32 	%r1, %r27, %r28, %r29;
	mov.u32 	%r30, %ctaid.y;
	mov.u32 	%r31, %ntid.y;
	mov.u32 	%r32, %tid.y;
	mad.lo.s32 	%r33, %r30, %r31, %r32;
	setp.ge.s32 	%p3, %r1, %r23;
	setp.ge.s32 	%p4, %r33, %r26;
	or.pred  	%p5, %p3, %p4;
	@%p5 bra 	$L__BB0_39;
	mad.lo.s32 	%r35, %r23, %r33, %r1;
	shl.b32 	%r3, %r35, 2;
	cvt.rn.f32.s32 	%f56, %r1;
	cvt.rn.f32.s32 	%f57, %r23;
	mul.f32 	%f58, %f57, 0f3F000000;
	sub.f32 	%f59, %f56, %f58;
	add.f32 	%f60, %f54, %f54;
	div.rn.f32 	%f61, %f60, %f57;
	fma.rn.f32 	%f1, %f59, %f61, %f52;
	cvt.rn.f32.u32 	%f62, %r33;
	cvt.rn.f32.u32 	%f63, %r26;
	mul.f32 	%f64, %f63, 0f3F000000;
	sub.f32 	%f65, %f62, %f64;
	fma.rn.f32 	%f2, %f65, %f61, %f53;
	setp.lt.s32 	%p7, %r25, 1;
	mov.pred 	%p52, 0;
	mov.f32 	%f178, 0f00000000;
	mov.b32 	%r59, 0;
	@%p7 bra 	$L__BB0_4;
	mov.b32 	%r59, 0;
	mov.f32 	%f174, 0f00000000;
	mov.f32 	%f175, %f174;
	mov.f32 	%f176, %f174;
	mov.f32 	%f177, %f174;
$L__BB0_3:
	sub.f32 	%f67, %f175, %f174;
	add.f32 	%f7, %f1, %f67;
	add.f32 	%f68, %f177, %f177;
	fma.rn.f32 	%f176, %f68, %f176, %f2;
	add.s32 	%r59, %r59, 1;
	mul.f32 	%f175, %f7, %f7;
	mul.f32 	%f174, %f176, %f176;
	add.f32 	%f178, %f175, %f174;
	setp.le.f32 	%p8, %f178, 0f47800000;
	setp.lt.s32 	%p52, %r59, %r25;
	and.pred  	%p10, %p8, %p52;
	mov.f32 	%f177, %f7;
	@%p10 bra 	$L__BB0_3;
$L__BB0_4:
	cvt.rn.f32.u32 	%f13, %r59;
	not.pred 	%p11, %p52;
	mov.f32 	%f179, %f13;
	@%p11 bra 	$L__BB0_6;
	setp.lt.f32 	%p12, %f178, 0f00800000;
	mul.f32 	%f69, %f178, 0f4B000000;
	selp.f32 	%f70, %f69, %f178, %p12;
	selp.f32 	%f71, 0fC1B80000, 0f00000000, %p12;
	mov.b32 	%r37, %f70;
	add.s32 	%r38, %r37, -1059760811;
	and.b32  	%r39, %r38, -8388608;
	sub.s32 	%r40, %r37, %r39;
	mov.b32 	%f72, %r40;
	cvt.rn.f32.s32 	%f73, %r39;
	fma.rn.f32 	%f74, %f73, 0f34000000, %f71;
	add.f32 	%f75, %f72, 0fBF800000;
	fma.rn.f32 	%f76, %f75, 0fBE055027, 0f3E1039F6;
	fma.rn.f32 	%f77, %f76, %f75, 0fBDF8CDCC;
	fma.rn.f32 	%f78, %f77, %f75, 0f3E0F2955;
	fma.rn.f32 	%f79, %f78, %f75, 0fBE2AD8B9;
	fma.rn.f32 	%f80, %f79, %f75, 0f3E4CED0B;
	fma.rn.f32 	%f81, %f80, %f75, 0fBE7FFF22;
	fma.rn.f32 	%f82, %f81, %f75, 0f3EAAAA78;
	fma.rn.f32 	%f83, %f82, %f75, 0fBF000000;
	mul.f32 	%f84, %f75, %f83;
	fma.rn.f32 	%f85, %f84, %f75, %f75;
	fma.rn.f32 	%f86, %f74, 0f3F317218, %f85;
	setp.gt.u32 	%p13, %r37, 2139095039;
	fma.rn.f32 	%f87, %f70, 0f7F800000, 0f7F800000;
	selp.f32 	%f88, %f87, %f86, %p13;
	setp.eq.f32 	%p14, %f70, 0f00000000;
	mul.f32 	%f89, %f88, 0f3F000000;
	div.rn.f32 	%f90, %f89, 0f3F317218;
	selp.f32 	%f91, 0fFF800000, %f90, %p14;
	setp.lt.f32 	%p15, %f91, 0f00800000;
	mul.f32 	%f92, %f91, 0f4B000000;
	selp.f32 	%f93, %f92, %f91, %p15;
	selp.f32 	%f94, 0fC1B80000, 0f00000000, %p15;
	mov.b32 	%r41, %f93;
	add.s32 	%r42, %r41, -1059760811;
	and.b32  	%r43, %r42, -8388608;
	sub.s32 	%r44, %r41, %r43;
	mov.b32 	%f95, %r44;
	cvt.rn.f32.s32 	%f96, %r43;
	fma.rn.f32 	%f97, %f96, 0f34000000, %f94;
	add.f32 	%f98, %f95, 0fBF800000;
	fma.rn.f32 	%f99, %f98, 0fBE055027, 0f3E1039F6;
	fma.rn.f32 	%f100, %f99, %f98, 0fBDF8CDCC;
	fma.rn.f32 	%f101, %f100, %f98, 0f3E0F2955;
	fma.rn.f32 	%f102, %f101, %f98, 0fBE2AD8B9;
	fma.rn.f32 	%f103, %f102, %f98, 0f3E4CED0B;
	fma.rn.f32 	%f104, %f103, %f98, 0fBE7FFF22;
	fma.rn.f32 	%f105, %f104, %f98, 0f3EAAAA78;
	fma.rn.f32 	%f106, %f105, %f98, 0fBF000000;
	mul.f32 	%f107, %f98, %f106;
	fma.rn.f32 	%f108, %f107, %f98, %f98;
	fma.rn.f32 	%f109, %f97, 0f3F317218, %f108;
	setp.gt.u32 	%p16, %r41, 2139095039;
	fma.rn.f32 	%f110, %f93, 0f7F800000, 0f7F800000;
	selp.f32 	%f111, %f110, %f109, %p16;
	setp.eq.f32 	%p17, %f93, 0f00000000;
	div.rn.f32 	%f112, %f111, 0f3F317218;
	selp.f32 	%f113, 0fFF800000, %f112, %p17;
	add.s32 	%r45, %r59, 1;
	cvt.rn.f32.u32 	%f114, %r45;
	sub.f32 	%f179, %f114, %f113;
$L__BB0_6:
	setp.ne.s32 	%p18, %r59, %r25;
	@%p18 bra 	$L__BB0_8;
	cvt.s64.s32 	%rd5, %r3;
	add.s64 	%rd6, %rd1, %rd5;
	mov.b16 	%rs2, 0;
	st.global.u8 	[%rd6], %rs2;
	st.global.u8 	[%rd6+1], %rs2;
	st.global.u8 	[%rd6+2], %rs2;
	mov.b16 	%rs3, 255;
	st.global.u8 	[%rd6+3], %rs3;
	bra.uni 	$L__BB0_39;
$L__BB0_8:
	mul.f32 	%f16, %f179, 0f40E00000;
	abs.f32 	%f182, %f16;
	setp.lt.f32 	%p19, %f182, 0f43B40000;
	@%p19 bra 	$L__BB0_19;
	setp.gtu.f32 	%p20, %f182, 0f4F340000;
	@%p20 bra 	$L__BB0_16;
	mov.f32 	%f115, 0f43B40000;
	div.approx.f32 	%f116, %f182, %f115;
	cvt.rzi.f32.f32 	%f180, %f116;
	fma.rn.f32 	%f19, %f180, 0fC3B40000, %f182;
	mov.b32 	%r7, %f19;
	setp.lt.u32 	%p21, %r7, 1135869952;
	@%p21 bra 	$L__BB0_15;
	setp.lt.u32 	%p22, %r7, -2147483647;
	@%p22 bra 	$L__BB0_13;
	add.f32 	%f120, %f180, 0fBF800000;
	setp.lt.f32 	%p25, %f19, 0fC3B40000;
	add.f32 	%f121, %f120, 0fBF800000;
	selp.f32 	%f180, %f121, %f120, %p25;
	bra.uni 	$L__BB0_15;
$L__BB0_13:
	add.f32 	%f180, %f180, 0f3F800000;
	setp.ltu.f32 	%p23, %f19, 0f44340000;
	@%p23 bra 	$L__BB0_15;
	add.f32 	%f117, %f180, 0f3F800000;
	fma.rn.f32 	%f118, 0f43B40000, 0fC0400000, %f19;
	setp.ge.f32 	%p24, %f118, 0f00000000;
	add.f32 	%f119, %f117, 0f3F800000;
	selp.f32 	%f180, %f119, %f117, %p24;
$L__BB0_15:
	fma.rn.f32 	%f182, %f180, 0fC3B40000, %f182;
	bra.uni 	$L__BB0_19;
$L__BB0_16:
	mov.b32 	%r8, %f182;
	and.b32  	%r46, %r8, 8388607;
	or.b32  	%r60, %r46, 1065353216;
	mov.b32 	%f181, %r60;
	and.b32  	%r47, %r8, -8388608;
	add.s32 	%r61, %r47, -1132462080;
	setp.eq.s32 	%p26, %r61, 0;
	@%p26 bra 	$L__BB0_18;
$L__BB0_17:
	min.u32 	%r48, %r61, 192937984;
	add.s32 	%r49, %r60, %r48;
	mov.b32 	%f122, %r49;
	mul.f32 	%f123, %f122, 0f3F360B61;
	fma.rn.f32 	%f124, %f123, 0fBFB40000, %f122;
	fma.rn.f32 	%f125, %f124, 0f3F360B61, %f123;
	fma.rn.f32 	%f126, %f125, 0fBFB40000, %f122;
	mov.f32 	%f127, 0f3F360B61;
	fma.rz.f32 	%f128, %f126, %f127, %f125;
	cvt.rzi.f32.f32 	%f129, %f128;
	fma.rn.f32 	%f181, %f129, 0fBFB40000, %f122;
	sub.s32 	%r61, %r61, %r48;
	mov.b32 	%r60, %f181;
	setp.ne.s32 	%p27, %r61, 0;
	setp.ne.s32 	%p28, %r60, 0;
	and.pred  	%p29, %p27, %p28;
	@%p29 bra 	$L__BB0_17;
$L__BB0_18:
	setp.gt.u32 	%p30, %r8, 2139095039;
	selp.f32 	%f131, 0f7FFFFFFF, 0f4F000000, %p30;
	mul.f32 	%f132, %f181, 0f34000000;
	mul.f32 	%f182, %f131, %f132;
$L__BB0_19:
	abs.f32 	%f133, %f182;
	setp.nan.f32 	%p31, %f133, %f133;
	copysign.f32 	%f134, %f16, %f182;
	selp.f32 	%f30, %f182, %f134, %p31;
	mul.f32 	%f135, %f13, 0f3E4CCCCD;
	cvt.rn.f32.s32 	%f136, %r25;
	div.rn.f32 	%f137, %f135, %f136;
	add.f32 	%f31, %f137, 0f3F4CCCCD;
	mul.f32 	%f138, %f13, 0f3E99999A;
	div.rn.f32 	%f139, %f138, %f136;
	add.f32 	%f32, %f139, 0f3F333333;
	setp.le.f32 	%p32, %f31, 0f00000000;
	mov.f32 	%f186, %f32;
	mov.f32 	%f187, %f32;
	mov.f32 	%f188, %f32;
	@%p32 bra 	$L__BB0_38;
	abs.f32 	%f185, %f30;
	setp.lt.f32 	%p33, %f185, 0f43B40000;
	@%p33 bra 	$L__BB0_31;
	setp.gtu.f32 	%p34, %f185, 0f4F340000;
	@%p34 bra 	$L__BB0_28;
	mov.f32 	%f140, 0f43B40000;
	div.approx.f32 	%f141, %f185, %f140;
	cvt.rzi.f32.f32 	%f183, %f141;
	fma.rn.f32 	%f35, %f183, 0fC3B40000, %f185;
	mov.b32 	%r15, %f35;
	setp.lt.u32 	%p35, %r15, 1135869952;
	@%p35 bra 	$L__BB0_27;
	setp.lt.u32 	%p36, %r15, -2147483647;
	@%p36 bra 	$L__BB0_25;
	add.f32 	%f145, %f183, 0fBF800000;
	setp.lt.f32 	%p39, %f35, 0fC3B40000;
	add.f32 	%f146, %f145, 0fBF800000;
	selp.f32 	%f183, %f146, %f145, %p39;
	bra.uni 	$L__BB0_27;
$L__BB0_25:
	add.f32 	%f183, %f183, 0f3F800000;
	setp.ltu.f32 	%p37, %f35, 0f44340000;
	@%p37 bra 	$L__BB0_27;
	add.f32 	%f142, %f183, 0f3F800000;
	fma.rn.f32 	%f143, 0f43B40000, 0fC0400000, %f35;
	setp.ge.f32 	%p38, %f143, 0f00000000;
	add.f32 	%f144, %f142, 0f3F800000;
	selp.f32 	%f183, %f144, %f142, %p38;
$L__BB0_27:
	fma.rn.f32 	%f185, %f183, 0fC3B40000, %f185;
	bra.uni 	$L__BB0_31;
$L__BB0_28:
	mov.b32 	%r16, %f185;
	and.b32  	%r50, %r16, 8388607;
	or.b32  	%r62, %r50, 1065353216;
	mov.b32 	%f184, %r62;
	and.b32  	%r51, %r16, -8388608;
	add.s32 	%r63, %r51, -1132462080;
	setp.eq.s32 	%p40, %r63, 0;
	@%p40 bra 	$L__BB0_30;
$L__BB0_29:
	min.u32 	%r52, %r63, 192937984;
	add.s32 	%r53, %r62, %r52;
	mov.b32 	%f147, %r53;
	mul.f32 	%f148, %f147, 0f3F360B61;
	fma.rn.f32 	%f149, %f148, 0fBFB40000, %f147;
	fma.rn.f32 	%f150, %f149, 0f3F360B61, %f148;
	fma.rn.f32 	%f151, %f150, 0fBFB40000, %f147;
	mov.f32 	%f152, 0f3F360B61;
	fma.rz.f32 	%f153, %f151, %f152, %f150;
	cvt.rzi.f32.f32 	%f154, %f153;
	fma.rn.f32 	%f184, %f154, 0fBFB40000, %f147;
	sub.s32 	%r63, %r63, %r52;
	mov.b32 	%r62, %f184;
	setp.ne.s32 	%p41, %r63, 0;
	setp.ne.s32 	%p42, %r62, 0;
	and.pred  	%p43, %p41, %p42;
	@%p43 bra 	$L__BB0_29;
$L__BB0_30:
	setp.gt.u32 	%p44, %r16, 2139095039;
	selp.f32 	%f156, 0f7FFFFFFF, 0f4F000000, %p44;
	mul.f32 	%f157, %f184, 0f34000000;
	mul.f32 	%f185, %f156, %f157;
$L__BB0_31:
	abs.f32 	%f158, %f185;
	setp.nan.f32 	%p45, %f158, %f158;
	copysign.f32 	%f159, %f30, %f185;
	selp.f32 	%f160, %f185, %f159, %p45;
	div.rn.f32 	%f161, %f160, 0f42700000;
	cvt.rzi.s32.f32 	%r54, %f161;
	cvt.rn.f32.s32 	%f162, %r54;
	sub.f32 	%f163, %f161, %f162;
	mov.f32 	%f164, 0f3F800000;
	sub.f32 	%f165, %f164, %f31;
	mul.f32 	%f46, %f32, %f165;
	mul.f32 	%f166, %f31, %f163;
	sub.f32 	%f167, %f164, %f166;
	mul.f32 	%f47, %f32, %f167;
	sub.f32 	%f168, %f164, %f163;
	mul.f32 	%f169, %f31, %f168;
	sub.f32 	%f170, %f164, %f169;
	mul.f32 	%f48, %f32, %f170;
	setp.gt.s32 	%p46, %r54, 1;
	@%p46 bra 	$L__BB0_34;
	setp.eq.s32 	%p50, %r54, 0;
	mov.f32 	%f186, %f32;
	mov.f32 	%f187, %f48;
	mov.f32 	%f188, %f46;
	@%p50 bra 	$L__BB0_38;
	setp.eq.s32 	%p51, %r54, 1;
	mov.f32 	%f186, %f47;
	mov.f32 	%f187, %f32;
	mov.f32 	%f188, %f46;
	@%p51 bra 	$L__BB0_38;
	bra.uni 	$L__BB0_37;
$L__BB0_34:
	setp.eq.s32 	%p47, %r54, 2;
	mov.f32 	%f186, %f46;
	mov.f32 	%f187, %f32;
	mov.f32 	%f188, %f48;
	@%p47 bra 	$L__BB0_38;
	setp.eq.s32 	%p48, %r54, 3;
	mov.f32 	%f186, %f46;
	mov.f32 	%f187, %f47;
	mov.f32 	%f188, %f32;
	@%p48 bra 	$L__BB0_38;
	setp.eq.s32 	%p49, %r54, 4;
	mov.f32 	%f186, %f48;
	mov.f32 	%f187, %f46;
	mov.f32 	%f188, %f32;
	@%p49 bra 	$L__BB0_38;
$L__BB0_37:
	mov.f32 	%f186, %f32;
	mov.f32 	%f187, %f46;
	mov.f32 	%f188, %f47;
$L__BB0_38:
	mul.f32 	%f171, %f186, 0f437F0000;
	cvt.rzi.u32.f32 	%r55, %f171;
	cvt.s64.s32 	%rd3, %r3;
	add.s64 	%rd4, %rd1, %rd3;
	st.global.u8 	[%rd4], %r55;
	mul.f32 	%f172, %f187, 0f437F0000;
	cvt.rzi.u32.f32 	%r56, %f172;
	st.global.u8 	[%rd4+1], %r56;
	mul.f32 	%f173, %f188, 0f437F0000;
	cvt.rzi.u32.f32 	%r57, %f173;
	st.global.u8 	[%rd4+2], %r57;
	mov.b16 	%rs1, 255;
	st.global.u8 	[%rd4+3], %rs1;
$L__BB0_39:
	ret;

}


// ===== COMPILED SASS (sm_100) =====

	.target	sm_100

	.elftype	@"ET_EXEC"


//--------------------- .note.nv.tkinfo           --------------------------
	.section	.note.nv.tkinfo,"",@"SHT_NOTE"
	.sectionflags	@"SHF_NOTE_NV_TKINFO"
	.tkinfo
        /*0018*/ 	.word	0x00000002
        /*0030*/ 	.string	""
        /*0030*/ 	.string	"ptxas"
        /*0030*/ 	.string	"Cuda compilation tools, release 13.0, V13.0.88"
        /*0030*/ 	.string	"Build cuda_13.0.r13.0/compiler.36424714_0"
        /*0030*/ 	.string	"-arch sm_100 -m 64 "



//--------------------- .note.nv.cuinfo           --------------------------
	.section	.note.nv.cuinfo,"",@"SHT_NOTE"
	.sectionflags	@"SHF_NOTE_NV_CUINFO"
        /*0018*/ 	.short	0x0002
        /*001a*/ 	.short	0x0064
        /*001c*/ 	.short	0x0082
	.zero		2


//--------------------- .nv.info                  --------------------------
	.section	.nv.info,"",@"SHT_CUDA_INFO"
	.align	4


	//----- nvinfo : EIATTR_REGCOUNT
	.align		4
        /*0000*/ 	.byte	0x04, 0x2f
        /*0002*/ 	.short	(.L_1 - .L_0)
	.align		4
.L_0:
        /*0004*/ 	.word	index@(_Z16mandelbrotKernelPhiifffi)
        /*0008*/ 	.word	0x00000012


	//----- nvinfo : EIATTR_FRAME_SIZE
	.align		4
.L_1:
        /*000c*/ 	.byte	0x04, 0x11
        /*000e*/ 	.short	(.L_3 - .L_2)
	.align		4
.L_2:
        /*0010*/ 	.word	index@($__internal_0_$__cuda_sm3x_div_rn_noftz_f32_slowpath)
        /*0014*/ 	.word	0x00000000


	//----- nvinfo : EIATTR_FRAME_SIZE
	.align		4
.L_3:
        /*0018*/ 	.byte	0x04, 0x11
        /*001a*/ 	.short	(.L_5 - .L_4)
	.align		4
.L_4:
        /*001c*/ 	.word	index@(_Z16mandelbrotKernelPhiifffi)
        /*0020*/ 	.word	0x00000000


	//----- nvinfo : EIATTR_MIN_STACK_SIZE
	.align		4
.L_5:
        /*0024*/ 	.byte	0x04, 0x12
        /*0026*/ 	.short	(.L_7 - .L_6)
	.align		4
.L_6:
        /*0028*/ 	.word	index@(_Z16mandelbrotKernelPhiifffi)
        /*002c*/ 	.word	0x00000000
.L_7:


//--------------------- .nv.compat                --------------------------
	.section	.nv.compat,"",@"SHT_CUDA_COMPAT_INFO"
	.align	4
        /*0000*/ 	.byte	0x02, 0x09, 0x00, 0x00, 0x02, 0x02, 0x01, 0x00, 0x02, 0x05, 0x05, 0x00, 0x03, 0x07, 0x01, 0x01
        /*0010*/ 	.byte	0x02, 0x03, 0x00, 0x00, 0x02, 0x06, 0x01, 0x00, 0x04, 0x0b, 0x08, 0x00, 0x01, 0x00, 0x00, 0x00
        /*0020*/ 	.byte	0x00, 0x00, 0x00, 0x00


//--------------------- .nv.info._Z16mandelbrotKernelPhiifffi --------------------------
	.section	.nv.info._Z16mandelbrotKernelPhiifffi,"",@"SHT_CUDA_INFO"
	.sectionflags	@""
	.align	4


	//----- nvinfo : EIATTR_CUDA_API_VERSION
	.align		4
        /*0000*/ 	.byte	0x04, 0x37
        /*0002*/ 	.short	(.L_9 - .L_8)
.L_8:
        /*0004*/ 	.word	0x00000082


	//----- nvinfo : EIATTR_KPARAM_INFO
	.align		4
.L_9:
        /*0008*/ 	.byte	0x04, 0x17
        /*000a*/ 	.short	(.L_11 - .L_10)
.L_10:
        /*000c*/ 	.word	0x00000000
        /*0010*/ 	.short	0x0006
        /*0012*/ 	.short	0x001c
        /*0014*/ 	.byte	0x00, 0xf0, 0x11, 0x00


	//----- nvinfo : EIATTR_KPARAM_INFO
	.align		4
.L_11:
        /*0018*/ 	.byte	0x04, 0x17
        /*001a*/ 	.short	(.L_13 - .L_12)
.L_12:
        /*001c*/ 	.word	0x00000000
        /*0020*/ 	.short	0x0005
        /*0022*/ 	.short	0x0018
        /*0024*/ 	.byte	0x00, 0xf0, 0x11, 0x00


	//----- nvinfo : EIATTR_KPARAM_INFO
	.align		4
.L_13:
        /*0028*/ 	.byte	0x04, 0x17
        /*002a*/ 	.short	(.L_15 - .L_14)
.L_14:
        /*002c*/ 	.word	0x00000000
        /*0030*/ 	.short	0x0004
        /*0032*/ 	.short	0x0014
        /*0034*/ 	.byte	0x00, 0xf0, 0x11, 0x00


	//----- nvinfo : EIATTR_KPARAM_INFO
	.align		4
.L_15:
        /*0038*/ 	.byte	0x04, 0x17
        /*003a*/ 	.short	(.L_17 - .L_16)
.L_16:
        /*003c*/ 	.word	0x00000000
        /*0040*/ 	.short	0x0003
        /*0042*/ 	.short	0x0010
        /*0044*/ 	.byte	0x00, 0xf0, 0x11, 0x00


	//----- nvinfo : EIATTR_KPARAM_INFO
	.align		4
.L_17:
        /*0048*/ 	.byte	0x04, 0x17
        /*004a*/ 	.short	(.L_19 - .L_18)
.L_18:
        /*004c*/ 	.word	0x00000000
        /*0050*/ 	.short	0x0002
        /*0052*/ 	.short	0x000c
        /*0054*/ 	.byte	0x00, 0xf0, 0x11, 0x00


	//----- nvinfo : EIATTR_KPARAM_INFO
	.align		4
.L_19:
        /*0058*/ 	.byte	0x04, 0x17
        /*005a*/ 	.short	(.L_21 - .L_20)
.L_20:
        /*005c*/ 	.word	0x00000000
        /*0060*/ 	.short	0x0001
        /*0062*/ 	.short	0x0008
        /*0064*/ 	.byte	0x00, 0xf0, 0x11, 0x00


	//----- nvinfo : EIATTR_KPARAM_INFO
	.align		4
.L_21:
        /*0068*/ 	.byte	0x04, 0x17
        /*006a*/ 	.short	(.L_23 - .L_22)
.L_22:
        /*006c*/ 	.word	0x00000000
        /*0070*/ 	.short	0x0000
        /*0072*/ 	.short	0x0000
        /*0074*/ 	.byte	0x00, 0xf5, 0x21, 0x00


	//----- nvinfo : EIATTR_SPARSE_MMA_MASK
	.align		4
.L_23:
        /*0078*/ 	.byte	0x03, 0x50
        /*007a*/ 	.short	0x0000


	//----- nvinfo : EIATTR_MAXREG_COUNT
	.align		4
        /*007c*/ 	.byte	0x03, 0x1b
        /*007e*/ 	.short	0x00ff


	//----- nvinfo : EIATTR_MERCURY_ISA_VERSION
	.align		4
        /*0080*/ 	.byte	0x03, 0x5f
        /*0082*/ 	.short	0x0101


	//----- nvinfo : EIATTR_VRC_CTA_INIT_COUNT
	.align		4
        /*0084*/ 	.byte	0x02, 0x4a
	.zero		1
	.zero		1


	//----- nvinfo : EIATTR_EXIT_INSTR_OFFSETS
	.align		4
        /*0088*/ 	.byte	0x04, 0x1c
        /*008a*/ 	.short	(.L_25 - .L_24)


	//   ....[0]....
.L_24:
        /*008c*/ 	.word	0x000000c0


	//   ....[1]....
        /*0090*/ 	.word	0x00000a60


	//   ....[2]....
        /*0094*/ 	.word	0x000018c0


	//----- nvinfo : EIATTR_CRS_STACK_SIZE
	.align		4
.L_25:
        /*0098*/ 	.byte	0x04, 0x1e
        /*009a*/ 	.short	(.L_27 - .L_26)
.L_26:
        /*009c*/ 	.word	0x00000000


	//----- nvinfo : EIATTR_CBANK_PARAM_SIZE
	.align		4
.L_27:
        /*00a0*/ 	.byte	0x03, 0x19
        /*00a2*/ 	.short	0x0020


	//----- nvinfo : EIATTR_PARAM_CBANK
	.align		4
        /*00a4*/ 	.byte	0x04, 0x0a
        /*00a6*/ 	.short	(.L_29 - .L_28)
	.align		4
.L_28:
        /*00a8*/ 	.word	index@(.nv.constant0._Z16mandelbrotKernelPhiifffi)
        /*00ac*/ 	.short	0x0380
        /*00ae*/ 	.short	0x0020


	//----- nvinfo : EIATTR_SW_WAR
	.align		4
.L_29:
        /*00b0*/ 	.byte	0x04, 0x36
        /*00b2*/ 	.short	(.L_31 - .L_30)
.L_30:
        /*00b4*/ 	.word	0x00000008
.L_31:


//--------------------- .nv.callgraph             --------------------------
	.section	.nv.callgraph,"",@"SHT_CUDA_CALLGRAPH"
	.align	4
	.sectionentsize	8
	.align		4
        /*0000*/ 	.word	0x00000000
	.align		4
        /*0004*/ 	.word	0xffffffff
	.align		4
        /*0008*/ 	.word	0x00000000
	.align		4
        /*000c*/ 	.word	0xfffffffe
	.align		4
        /*0010*/ 	.word	0x00000000
	.align		4
        /*0014*/ 	.word	0xfffffffd
	.align		4
        /*0018*/ 	.word	0x00000000
	.align		4
        /*001c*/ 	.word	0xfffffffc


//--------------------- .text._Z16mandelbrotKernelPhiifffi --------------------------
	.section	.text._Z16mandelbrotKernelPhiifffi,"ax",@progbits
	.align	128
        .global         _Z16mandelbrotKernelPhiifffi
        .type           _Z16mandelbrotKernelPhiifffi,@function
        .size           _Z16mandelbrotKernelPhiifffi,(.L_x_48 - _Z16mandelbrotKernelPhiifffi)
        .other          _Z16mandelbrotKernelPhiifffi,@"STO_CUDA_ENTRY STV_DEFAULT"
_Z16mandelbrotKernelPhiifffi:
.text._Z16mandelbrotKernelPhiifffi:
[----:B------:R-:W-:Y:S01]  /*0000*/  LDC R1, c[0x0][0x37c] ;  /* 0x0000df00ff017b82 */ /* 0x000fe20000000800 */
[----:B------:R-:W0:Y:S07]  /*0010*/  S2R R5, SR_TID.Y ;  /* 0x0000000000057919 */ /* 0x000e2e0000002200 */
[----:B------:R-:W1:Y:S01]  /*0020*/  LDC R3, c[0x0][0x360] ;  /* 0x0000d800ff037b82 */ /* 0x000e620000000800 */
[----:B------:R-:W2:Y:S01]  /*0030*/  LDCU.64 UR6, c[0x0][0x388] ;  /* 0x00007100ff0677ac */ /* 0x000ea20008000a00 */
[----:B------:R-:W1:Y:S06]  /*0040*/  S2R R0, SR_TID.X ;  /* 0x0000000000007919 */ /* 0x000e6c0000002100 */
[----:B------:R-:W0:Y:S08]  /*0050*/  S2UR UR5, SR_CTAID.Y ;  /* 0x00000000000579c3 */ /* 0x000e300000002600 */
[----:B------:R-:W0:Y:S08]  /*0060*/  LDC R4, c[0x0][0x364] ;  /* 0x0000d900ff047b82 */ /* 0x000e300000000800 */
[----:B------:R-:W1:Y:S01]  /*0070*/  S2UR UR4, SR_CTAID.X ;  /* 0x00000000000479c3 */ /* 0x000e620000002500 */
[----:B0-----:R-:W-:-:S05]  /*0080*/  IMAD R4, R4, UR5, R5 ;  /* 0x0000000504047c24 */ /* 0x001fca000f8e0205 */
[----:B--2---:R-:W-:Y:S01]  /*0090*/  ISETP.GE.AND P0, PT, R4, UR7, PT ;  /* 0x0000000704007c0c */ /* 0x004fe2000bf06270 */
[----:B-1----:R-:W-:-:S05]  /*00a0*/  IMAD R3, R3, UR4, R0 ;  /* 0x0000000403037c24 */ /* 0x002fca000f8e0200 */
[----:B------:R-:W-:-:S13]  /*00b0*/  ISETP.GE.OR P0, PT, R3, UR6, P0 ;  /* 0x0000000603007c0c */ /* 0x000fda0008706670 */
[----:B------:R-:W-:Y:S05]  /*00c0*/  @P0 EXIT ;  /* 0x000000000000094d */ /* 0x000fea0003800000 */
[----:B------:R-:W0:Y:S01]  /*00d0*/  LDC R0, c[0x0][0x398] ;  /* 0x0000e600ff007b82 */ /* 0x000e220000000800 */
[----:B------:R-:W-:-:S04]  /*00e0*/  I2FP.F32.S32 R7, UR6 ;  /* 0x0000000600077c45 */ /* 0x000fc80008201400 */
[----:B------:R-:W1:Y:S02]  /*00f0*/  MUFU.RCP R2, R7 ;  /* 0x0000000700027308 */ /* 0x000e640000001000 */
[----:B-1----:R-:W-:Y:S01]  /*0100*/  FFMA R5, -R7, R2, 1 ;  /* 0x3f80000007057423 */ /* 0x002fe20000000102 */
[----:B0-----:R-:W-:-:S03]  /*0110*/  FADD R0, R0, R0 ;  /* 0x0000000000007221 */ /* 0x001fc60000000000 */
[----:B------:R-:W-:Y:S01]  /*0120*/  FFMA R9, R2, R5, R2 ;  /* 0x0000000502097223 */ /* 0x000fe20000000002 */
[----:B------:R-:W-:Y:S01]  /*0130*/  IMAD R2, R4, UR6, R3 ;  /* 0x0000000604027c24 */ /* 0x000fe2000f8e0203 */
[----:B------:R-:W0:Y:S01]  /*0140*/  FCHK P0, R0, R7 ;  /* 0x0000000700007302 */ /* 0x000e220000000000 */
[----:B------:R-:W-:Y:S01]  /*0150*/  I2FP.F32.S32 R5, R3 ;  /* 0x0000000300057245 */ /* 0x000fe20000201400 */
[----:B------:R-:W-:Y:S02]  /*0160*/  FFMA R6, R0, R9, RZ ;  /* 0x0000000900067223 */ /* 0x000fe400000000ff */
[----:B------:R-:W-:Y:S02]  /*0170*/  SHF.L.U32 R2, R2, 0x2, RZ ;  /* 0x0000000202027819 */ /* 0x000fe400000006ff */
[C---:B------:R-:W-:Y:S01]  /*0180*/  FFMA R8, -R7.reuse, R6, R0 ;  /* 0x0000000607087223 */ /* 0x040fe20000000100 */
[----:B------:R-:W-:-:S03]  /*0190*/  FFMA R5, R7, -0.5, R5 ;  /* 0xbf00000007057823 */ /* 0x000fc60000000005 */
[----:B------:R-:W-:Y:S01]  /*01a0*/  FFMA R6, R9, R8, R6 ;  /* 0x0000000809067223 */ /* 0x000fe20000000006 */
[----:B0-----:R-:W-:Y:S06]  /*01b0*/  @!P0 BRA `(.L_x_0) ;  /* 0x0000000000108947 */ /* 0x001fec0003800000 */
[----:B------:R-:W-:Y:S01]  /*01c0*/  IMAD.MOV.U32 R3, RZ, RZ, R7 ;  /* 0x000000ffff037224 */ /* 0x000fe200078e0007 */
[----:B------:R-:W-:-:S07]  /*01d0*/  MOV R8, 0x1f0 ;  /* 0x000001f000087802 */ /* 0x000fce0000000f00 */
[----:B------:R-:W-:Y:S05]  /*01e0*/  CALL.REL.NOINC `($__internal_0_$__cuda_sm3x_div_rn_noftz_f32_slowpath) ;  /* 0x0000001400b87944 */ /* 0x000fea0003c00000 */
[----:B------:R-:W-:-:S07]  /*01f0*/  MOV R6, R3 ;  /* 0x0000000300067202 */ /* 0x000fce0000000f00 */
.L_x_0:
[----:B------:R-:W0:Y:S01]  /*0200*/  LDCU UR6, c[0x0][0x39c] ;  /* 0x00007380ff0677ac */ /* 0x000e220008000800 */
[----:B------:R-:W-:Y:S01]  /*0210*/  I2FP.F32.U32 R4, R4 ;  /* 0x0000000400047245 */ /* 0x000fe20000201000 */
[----:B------:R-:W-:Y:S01]  /*0220*/  HFMA2 R7, -RZ, RZ, 0, 0 ;  /* 0x00000000ff077431 */ /* 0x000fe200000001ff */
[----:B------:R-:W-:Y:S01]  /*0230*/  PLOP3.LUT P0, PT, PT, PT, PT, 0x8, 0x80 ;  /* 0x000000000080781c */ /* 0x000fe20003f0e170 */
[----:B------:R-:W1:Y:S01]  /*0240*/  LDCU UR7, c[0x0][0x38c] ;  /* 0x00007180ff0777ac */ /* 0x000e620008000800 */
[----:B------:R-:W2:Y:S01]  /*0250*/  LDCU.64 UR4, c[0x0][0x390] ;  /* 0x00007200ff0477ac */ /* 0x000ea20008000a00 */
[----:B0-----:R-:W-:Y:S01]  /*0260*/  UISETP.GE.AND UP0, UPT, UR6, 0x1, UPT ;  /* 0x000000010600788c */ /* 0x001fe2000bf06270 */
[----:B-1----:R-:W-:Y:S01]  /*0270*/  I2FP.F32.U32 R3, UR7 ;  /* 0x0000000700037c45 */ /* 0x002fe20008201000 */
[----:B--2---:R-:W-:-:S04]  /*0280*/  FFMA R9, R5, R6, UR4 ;  /* 0x0000000405097e23 */ /* 0x004fc80008000006 */
[----:B------:R-:W-:-:S04]  /*0290*/  FFMA R3, R3, -0.5, R4 ;  /* 0xbf00000003037823 */ /* 0x000fc80000000004 */
[----:B------:R-:W-:Y:S01]  /*02a0*/  FFMA R8, R3, R6, UR5 ;  /* 0x0000000503087e23 */ /* 0x000fe20008000006 */
[----:B------:R-:W-:Y:S01]  /*02b0*/  IMAD.MOV.U32 R3, RZ, RZ, RZ ;  /* 0x000000ffff037224 */ /* 0x000fe200078e00ff */
[----:B------:R-:W-:Y:S06]  /*02c0*/  BRA.U !UP0, `(.L_x_1) ;  /* 0x0000000108447547 */ /* 0x000fec000b800000 */
[----:B------:R-:W-:Y:S01]  /*02d0*/  BSSY.RECONVERGENT B0, `(.L_x_1) ;  /* 0x0000010000007945 */ /* 0x000fe20003800200 */
[----:B------:R-:W-:Y:S01]  /*02e0*/  CS2R R6, SRZ ;  /* 0x0000000000067805 */ /* 0x000fe2000001ff00 */
[----:B------:R-:W-:Y:S01]  /*02f0*/  IMAD.MOV.U32 R0, RZ, RZ, RZ ;  /* 0x000000ffff007224 */ /* 0x000fe200078e00ff */
[----:B------:R-:W-:-:S07]  /*0300*/  CS2R R4, SRZ ;  /* 0x0000000000047805 */ /* 0x000fce000001ff00 */
.L_x_2:
[----:B------:R-:W-:Y:S01]  /*0310*/  FADD R0, R5, -R0 ;  /* 0x8000000005007221 */ /* 0x000fe20000000000 */
[----:B------:R-:W-:Y:S01]  /*0320*/  FADD R3, R6, R6 ;  /* 0x0000000606037221 */ /* 0x000fe20000000000 */
[----:B------:R-:W-:Y:S02]  /*0330*/  IADD3 R7, PT, PT, R7, 0x1, RZ ;  /* 0x0000000107077810 */ /* 0x000fe40007ffe0ff */
[----:B------:R-:W-:Y:S01]  /*0340*/  FADD R6, R9, R0 ;  /* 0x0000000009067221 */ /* 0x000fe20000000000 */
[----:B------:R-:W-:Y:S01]  /*0350*/  FFMA R4, R3, R4, R8 ;  /* 0x0000000403047223 */ /* 0x000fe20000000008 */
[----:B------:R-:W-:Y:S02]  /*0360*/  ISETP.GE.AND P1, PT, R7, UR6, PT ;  /* 0x0000000607007c0c */ /* 0x000fe4000bf26270 */
[----:B------:R-:W-:Y:S01]  /*0370*/  FMUL R5, R6, R6 ;  /* 0x0000000606057220 */ /* 0x000fe20000400000 */
[----:B------:R-:W-:Y:S01]  /*0380*/  FMUL R0, R4, R4 ;  /* 0x0000000404007220 */ /* 0x000fe20000400000 */
[----:B------:R-:W-:-:S03]  /*0390*/  PLOP3.LUT P0, PT, P1, PT, PT, 0x8, 0x80 ;  /* 0x000000000080781c */ /* 0x000fc60000f0e170 */
[----:B------:R-:W-:-:S05]  /*03a0*/  FADD R3, R5, R0 ;  /* 0x0000000005037221 */ /* 0x000fca0000000000 */
[----:B------:R-:W-:-:S13]  /*03b0*/  FSETP.LE.AND P2, PT, R3, 65536, PT ;  /* 0x478000000300780b */ /* 0x000fda0003f43000 */
[----:B------:R-:W-:Y:S05]  /*03c0*/  @!P1 BRA P2, `(.L_x_2) ;  /* 0xfffffffc00d09947 */ /* 0x000fea000103ffff */
[----:B------:R-:W-:Y:S05]  /*03d0*/  BSYNC.RECONVERGENT B0 ;  /* 0x0000000000007941 */ /* 0x000fea0003800200 */
.L_x_1:
[----:B------:R-:W-:Y:S01]  /*03e0*/  I2FP.F32.U32 R4, R7 ;  /* 0x0000000700047245 */ /* 0x000fe20000201000 */
[----:B------:R-:W-:Y:S04]  /*03f0*/  BSSY.RECONVERGENT B0, `(.L_x_3) ;  /* 0x0000059000007945 */ /* 0x000fe80003800200 */
[----:B------:R-:W-:Y:S01]  /*0400*/  IMAD.MOV.U32 R0, RZ, RZ, R4 ;  /* 0x000000ffff007224 */ /* 0x000fe200078e0004 */
[----:B------:R-:W-:Y:S06]  /*0410*/  @!P0 BRA `(.L_x_4) ;  /* 0x0000000400588947 */ /* 0x000fec0003800000 */
[C---:B------:R-:W-:Y:S01]  /*0420*/  FSETP.GEU.AND P0, PT, R3.reuse, 1.175494350822287508e-38, PT ;  /* 0x008000000300780b */ /* 0x040fe20003f0e000 */
[----:B------:R-:W-:Y:S01]  /*0430*/  HFMA2 R5, -RZ, RZ, 1.5048828125, 33.21875 ;  /* 0x3e055027ff057431 */ /* 0x000fe200000001ff */
[----:B------:R-:W-:Y:S11]  /*0440*/  BSSY.RECONVERGENT B1, `(.L_x_5) ;  /* 0x0000025000017945 */ /* 0x000ff60003800200 */
[----:B------:R-:W-:-:S05]  /*0450*/  @!P0 FMUL R3, R3, 8388608 ;  /* 0x4b00000003038820 */ /* 0x000fca0000400000 */
[C---:B------:R-:W-:Y:S02]  /*0460*/  IADD3 R0, PT, PT, R3.reuse, -0x3f2aaaab, RZ ;  /* 0xc0d5555503007810 */ /* 0x040fe40007ffe0ff */
[----:B------:R-:W-:Y:S02]  /*0470*/  FSETP.NEU.AND P2, PT, R3, RZ, PT ;  /* 0x000000ff0300720b */ /* 0x000fe40003f4d000 */
[----:B------:R-:W-:-:S05]  /*0480*/  LOP3.LUT R6, R0, 0xff800000, RZ, 0xc0, !PT ;  /* 0xff80000000067812 */ /* 0x000fca00078ec0ff */
[----:B------:R-:W-:-:S04]  /*0490*/  IMAD.IADD R0, R3, 0x1, -R6 ;  /* 0x0000000103007824 */ /* 0x000fc800078e0a06 */
[----:B------:R-:W-:Y:S01]  /*04a0*/  FADD R8, R0, -1 ;  /* 0xbf80000000087421 */ /* 0x000fe20000000000 */
[----:B------:R-:W-:Y:S02]  /*04b0*/  FSEL R0, RZ, -23, P0 ;  /* 0xc1b80000ff007808 */ /* 0x000fe40000000000 */
[----:B------:R-:W-:Y:S01]  /*04c0*/  ISETP.GT.U32.AND P0, PT, R3, 0x7f7fffff, PT ;  /* 0x7f7fffff0300780c */ /* 0x000fe20003f04070 */
[----:B------:R-:W-:-:S04]  /*04d0*/  FFMA R5, R8, -R5, 0.14084610342979431152 ;  /* 0x3e1039f608057423 */ /* 0x000fc80000000805 */
[----:B------:R-:W-:-:S04]  /*04e0*/  FFMA R5, R8, R5, -0.12148627638816833496 ;  /* 0xbdf8cdcc08057423 */ /* 0x000fc80000000005 */
[----:B------:R-:W-:-:S04]  /*04f0*/  FFMA R5, R8, R5, 0.13980610668659210205 ;  /* 0x3e0f295508057423 */ /* 0x000fc80000000005 */
[----:B------:R-:W-:-:S04]  /*0500*/  FFMA R5, R8, R5, -0.16684235632419586182 ;  /* 0xbe2ad8b908057423 */ /* 0x000fc80000000005 */
[----:B------:R-:W-:-:S04]  /*0510*/  FFMA R5, R8, R5, 0.20012299716472625732 ;  /* 0x3e4ced0b08057423 */ /* 0x000fc80000000005 */
[----:B------:R-:W-:-:S04]  /*0520*/  FFMA R5, R8, R5, -0.24999669194221496582 ;  /* 0xbe7fff2208057423 */ /* 0x000fc80000000005 */
[----:B------:R-:W-:-:S04]  /*0530*/  FFMA R5, R8, R5, 0.33333182334899902344 ;  /* 0x3eaaaa7808057423 */ /* 0x000fc80000000005 */
[C---:B------:R-:W-:Y:S01]  /*0540*/  FFMA R9, R8.reuse, R5, -0.5 ;  /* 0xbf00000008097423 */ /* 0x040fe20000000005 */
[----:B------:R-:W-:Y:S01]  /*0550*/  I2FP.F32.S32 R5, R6 ;  /* 0x0000000600057245 */ /* 0x000fe20000201400 */
[----:B------:R-:W-:Y:S02]  /*0560*/  IMAD.MOV.U32 R6, RZ, RZ, 0x7f800000 ;  /* 0x7f800000ff067424 */ /* 0x000fe400078e00ff */
[C---:B------:R-:W-:Y:S02]  /*0570*/  FMUL R9, R8.reuse, R9 ;  /* 0x0000000908097220 */ /* 0x040fe40000400000 */
[----:B------:R-:W-:Y:S01]  /*0580*/  FFMA R0, R5, 1.1920928955078125e-07, R0 ;  /* 0x3400000005007823 */ /* 0x000fe20000000000 */
[----:B------:R-:W-:Y:S02]  /*0590*/  IMAD.MOV.U32 R5, RZ, RZ, 0x3f317218 ;  /* 0x3f317218ff057424 */ /* 0x000fe400078e00ff */
[----:B------:R-:W-:Y:S01]  /*05a0*/  FFMA R9, R8, R9, R8 ;  /* 0x0000000908097223 */ /* 0x000fe20000000008 */
[----:B------:R-:W-:-:S03]  /*05b0*/  MOV R8, 0x3fb8aa3b ;  /* 0x3fb8aa3b00087802 */ /* 0x000fc60000000f00 */
[----:B------:R-:W-:Y:S01]  /*05c0*/  FFMA R0, R0, 0.69314718246459960938, R9 ;  /* 0x3f31721800007823 */ /* 0x000fe20000000009 */
[----:B------:R-:W-:Y:S01]  /*05d0*/  @P0 FFMA R0, R3, R6, +INF ;  /* 0x7f80000003000423 */ /* 0x000fe20000000006 */
[----:B------:R-:W-:-:S03]  /*05e0*/  FFMA R5, R8, -R5, 1 ;  /* 0x3f80000008057423 */ /* 0x000fc60000000805 */
[----:B------:R-:W-:Y:S01]  /*05f0*/  FMUL R0, R0, 0.5 ;  /* 0x3f00000000007820 */ /* 0x000fe20000400000 */
[----:B------:R-:W-:-:S03]  /*0600*/  FFMA R5, R5, R8, 1.4426950216293334961 ;  /* 0x3fb8aa3b05057423 */ /* 0x000fc60000000008 */
[----:B------:R-:W0:Y:S01]  /*0610*/  FCHK P0, R0, 0.69314718246459960938 ;  /* 0x3f31721800007902 */ /* 0x000e220000000000 */
[----:B------:R-:W-:-:S04]  /*0620*/  FFMA R6, R0, R5, RZ ;  /* 0x0000000500067223 */ /* 0x000fc800000000ff */
[----:B------:R-:W-:-:S04]  /*0630*/  FFMA R3, R6, -0.69314718246459960938, R0 ;  /* 0xbf31721806037823 */ /* 0x000fc80000000000 */
[----:B------:R-:W-:Y:S01]  /*0640*/  FFMA R3, R5, R3, R6 ;  /* 0x0000000305037223 */ /* 0x000fe20000000006 */
[----:B0-----:R-:W-:Y:S06]  /*0650*/  @!P0 BRA `(.L_x_6) ;  /* 0x00000000000c8947 */ /* 0x001fec0003800000 */
[----:B------:R-:W-:Y:S02]  /*0660*/  MOV R3, 0x3f317218 ;  /* 0x3f31721800037802 */ /* 0x000fe40000000f00 */
[----:B------:R-:W-:-:S07]  /*0670*/  MOV R8, 0x690 ;  /* 0x0000069000087802 */ /* 0x000fce0000000f00 */
[----:B------:R-:W-:Y:S05]  /*0680*/  CALL.REL.NOINC `($__internal_0_$__cuda_sm3x_div_rn_noftz_f32_slowpath) ;  /* 0x0000001000907944 */ /* 0x000fea0003c00000 */
.L_x_6:
[----:B------:R-:W-:Y:S05]  /*0690*/  BSYNC.RECONVERGENT B1 ;  /* 0x0000000000017941 */ /* 0x000fea0003800200 */
.L_x_5:
[----:B------:R-:W-:Y:S01]  /*06a0*/  FSEL R3, R3, -INF , P2 ;  /* 0xff80000003037808 */ /* 0x000fe20001000000 */
[----:B------:R-:W-:Y:S01]  /*06b0*/  IMAD.MOV.U32 R5, RZ, RZ, 0x3e055027 ;  /* 0x3e055027ff057424 */ /* 0x000fe200078e00ff */
[----:B------:R-:W-:Y:S01]  /*06c0*/  BSSY.RECONVERGENT B1, `(.L_x_7) ;  /* 0x0000027000017945 */ /* 0x000fe20003800200 */
[----:B------:R-:W-:Y:S01]  /*06d0*/  IMAD.MOV.U32 R10, RZ, RZ, 0x3f317218 ;  /* 0x3f317218ff0a7424 */ /* 0x000fe200078e00ff */
[----:B------:R-:W-:-:S13]  /*06e0*/  FSETP.GEU.AND P0, PT, R3, 1.175494350822287508e-38, PT ;  /* 0x008000000300780b */ /* 0x000fda0003f0e000 */
[----:B------:R-:W-:-:S04]  /*06f0*/  @!P0 FMUL R3, R3, 8388608 ;  /* 0x4b00000003038820 */ /* 0x000fc80000400000 */
[C---:B------:R-:W-:Y:S01]  /*0700*/  VIADD R0, R3.reuse, 0xc0d55555 ;  /* 0xc0d5555503007836 */ /* 0x040fe20000000000 */
[----:B------:R-:W-:-:S04]  /*0710*/  FSETP.NEU.AND P2, PT, R3, RZ, PT ;  /* 0x000000ff0300720b */ /* 0x000fc80003f4d000 */
[----:B------:R-:W-:-:S04]  /*0720*/  LOP3.LUT R6, R0, 0xff800000, RZ, 0xc0, !PT ;  /* 0xff80000000067812 */ /* 0x000fc800078ec0ff */
[----:B------:R-:W-:-:S05]  /*0730*/  IADD3 R0, PT, PT, R3, -R6, RZ ;  /* 0x8000000603007210 */ /* 0x000fca0007ffe0ff */
        /* <DEDUP_REMOVED lines=11> */
[----:B------:R-:W-:Y:S02]  /*07f0*/  I2FP.F32.S32 R5, R6 ;  /* 0x0000000600057245 */ /* 0x000fe40000201400 */
[----:B------:R-:W-:Y:S01]  /*0800*/  MOV R6, 0x7f800000 ;  /* 0x7f80000000067802 */ /* 0x000fe20000000f00 */
[C---:B------:R-:W-:Y:S02]  /*0810*/  FMUL R9, R8.reuse, R9 ;  /* 0x0000000908097220 */ /* 0x040fe40000400000 */
[----:B------:R-:W-:Y:S01]  /*0820*/  FFMA R0, R5, 1.1920928955078125e-07, R0 ;  /* 0x3400000005007823 */ /* 0x000fe20000000000 */
[----:B------:R-:W-:Y:S02]  /*0830*/  HFMA2 R5, -RZ, RZ, 1.9296875, -0.048675537109375 ;  /* 0x3fb8aa3bff057431 */ /* 0x000fe400000001ff */
[----:B------:R-:W-:-:S04]  /*0840*/  FFMA R9, R8, R9, R8 ;  /* 0x0000000908097223 */ /* 0x000fc80000000008 */
[----:B------:R-:W-:Y:S01]  /*0850*/  FFMA R8, R0, 0.69314718246459960938, R9 ;  /* 0x3f31721800087823 */ /* 0x000fe20000000009 */
[----:B------:R-:W-:-:S04]  /*0860*/  @P0 FFMA R8, R3, R6, +INF ;  /* 0x7f80000003080423 */ /* 0x000fc80000000006 */
[----:B------:R-:W0:Y:S01]  /*0870*/  FCHK P0, R8, 0.69314718246459960938 ;  /* 0x3f31721808007902 */ /* 0x000e220000000000 */
[----:B------:R-:W-:-:S04]  /*0880*/  FFMA R0, R5, -R10, 1 ;  /* 0x3f80000005007423 */ /* 0x000fc8000000080a */
[----:B------:R-:W-:-:S04]  /*0890*/  FFMA R0, R0, R5, 1.4426950216293334961 ;  /* 0x3fb8aa3b00007423 */ /* 0x000fc80000000005 */
[----:B------:R-:W-:-:S04]  /*08a0*/  FFMA R5, R0, R8, RZ ;  /* 0x0000000800057223 */ /* 0x000fc800000000ff */
[----:B------:R-:W-:-:S04]  /*08b0*/  FFMA R6, R5, -0.69314718246459960938, R8 ;  /* 0xbf31721805067823 */ /* 0x000fc80000000008 */
[----:B------:R-:W-:Y:S01]  /*08c0*/  FFMA R0, R0, R6, R5 ;  /* 0x0000000600007223 */ /* 0x000fe20000000005 */
[----:B0-----:R-:W-:Y:S06]  /*08d0*/  @!P0 BRA `(.L_x_8) ;  /* 0x0000000000148947 */ /* 0x001fec0003800000 */
[----:B------:R-:W-:Y:S01]  /*08e0*/  IMAD.MOV.U32 R0, RZ, RZ, R8 ;  /* 0x000000ffff007224 */ /* 0x000fe200078e0008 */
[----:B------:R-:W-:Y:S02]  /*08f0*/  MOV R3, 0x3f317218 ;  /* 0x3f31721800037802 */ /* 0x000fe40000000f00 */
[----:B------:R-:W-:-:S07]  /*0900*/  MOV R8, 0x920 ;  /* 0x0000092000087802 */ /* 0x000fce0000000f00 */
[----:B------:R-:W-:Y:S05]  /*0910*/  CALL.REL.NOINC `($__internal_0_$__cuda_sm3x_div_rn_noftz_f32_slowpath) ;  /* 0x0000000c00ec7944 */ /* 0x000fea0003c00000 */
[----:B------:R-:W-:-:S07]  /*0920*/  IMAD.MOV.U32 R0, RZ, RZ, R3 ;  /* 0x000000ffff007224 */ /* 0x000fce00078e0003 */
.L_x_8:
[----:B------:R-:W-:Y:S05]  /*0930*/  BSYNC.RECONVERGENT B1 ;  /* 0x0000000000017941 */ /* 0x000fea0003800200 */
.L_x_7:
[----:B------:R-:W-:Y:S02]  /*0940*/  IADD3 R3, PT, PT, R7, 0x1, RZ ;  /* 0x0000000107037810 */ /* 0x000fe40007ffe0ff */
[----:B------:R-:W-:Y:S02]  /*0950*/  FSEL R0, R0, -INF , P2 ;  /* 0xff80000000007808 */ /* 0x000fe40001000000 */
[----:B------:R-:W-:-:S05]  /*0960*/  I2FP.F32.U32 R3, R3 ;  /* 0x0000000300037245 */ /* 0x000fca0000201000 */
[----:B------:R-:W-:-:S07]  /*0970*/  FADD R0, -R0, R3 ;  /* 0x0000000300007221 */ /* 0x000fce0000000100 */
.L_x_4:
[----:B------:R-:W-:Y:S05]  /*0980*/  BSYNC.RECONVERGENT B0 ;  /* 0x0000000000007941 */ /* 0x000fea0003800200 */
.L_x_3:
[----:B------:R-:W0:Y:S01]  /*0990*/  LDCU UR8, c[0x0][0x39c] ;  /* 0x00007380ff0877ac */ /* 0x000e220008000800 */
[----:B------:R-:W1:Y:S01]  /*09a0*/  LDCU.64 UR4, c[0x0][0x358] ;  /* 0x00006b00ff0477ac */ /* 0x000e620008000a00 */
[----:B0-----:R-:W-:-:S13]  /*09b0*/  ISETP.NE.AND P0, PT, R7, UR8, PT ;  /* 0x0000000807007c0c */ /* 0x001fda000bf05270 */
[----:B-1----:R-:W-:Y:S05]  /*09c0*/  @P0 BRA `(.L_x_9) ;  /* 0x0000000000280947 */ /* 0x002fea0003800000 */
[----:B------:R-:W0:Y:S01]  /*09d0*/  LDCU.64 UR6, c[0x0][0x380] ;  /* 0x00007000ff0677ac */ /* 0x000e220008000a00 */
[----:B------:R-:W-:Y:S01]  /*09e0*/  IMAD.MOV.U32 R0, RZ, RZ, 0xff ;  /* 0x000000ffff007424 */ /* 0x000fe200078e00ff */
[----:B0-----:R-:W-:-:S04]  /*09f0*/  IADD3 R4, P0, PT, R2, UR6, RZ ;  /* 0x0000000602047c10 */ /* 0x001fc8000ff1e0ff */
[----:B------:R-:W-:Y:S02]  /*0a00*/  LEA.HI.X.SX32 R5, R2, UR7, 0x1, P0 ;  /* 0x0000000702057c11 */ /* 0x000fe400080f0eff */
[----:B------:R-:W-:-:S03]  /*0a10*/  PRMT R2, R0, 0x7610, R2 ;  /* 0x0000761000027816 */ /* 0x000fc60000000002 */
[----:B------:R-:W-:Y:S04]  /*0a20*/  STG.E.U8 desc[UR4][R4.64], RZ ;  /* 0x000000ff04007986 */ /* 0x000fe8000c101104 */
[----:B------:R-:W-:Y:S04]  /*0a30*/  STG.E.U8 desc[UR4][R4.64+0x3], R2 ;  /* 0x0000030204007986 */ /* 0x000fe8000c101104 */
[----:B------:R-:W-:Y:S04]  /*0a40*/  STG.E.U8 desc[UR4][R4.64+0x1], RZ ;  /* 0x000001ff04007986 */ /* 0x000fe8000c101104 */
[----:B------:R-:W-:Y:S01]  /*0a50*/  STG.E.U8 desc[UR4][R4.64+0x2], RZ ;  /* 0x000002ff04007986 */ /* 0x000fe2000c101104 */
[----:B------:R-:W-:Y:S05]  /*0a60*/  EXIT ;  /* 0x000000000000794d */ /* 0x000fea0003800000 */
.L_x_9:
[----:B------:R-:W-:Y:S01]  /*0a70*/  FMUL R3, R0, 7 ;  /* 0x40e0000000037820 */ /* 0x000fe20000400000 */
[----:B------:R-:W-:Y:S03]  /*0a80*/  BSSY.RECONVERGENT B0, `(.L_x_10) ;  /* 0x0000037000007945 */ /* 0x000fe60003800200 */
[C---:B------:R-:W-:Y:S01]  /*0a90*/  FADD R6, |R3|.reuse, -RZ ;  /* 0x800000ff03067221 */ /* 0x040fe20000000200 */
[----:B------:R-:W-:-:S13]  /*0aa0*/  FSETP.GEU.AND P0, PT, |R3|, 360, PT ;  /* 0x43b400000300780b */ /* 0x000fda0003f0e200 */
[----:B------:R-:W-:Y:S05]  /*0ab0*/  @!P0 BRA `(.L_x_11) ;  /* 0x0000000000cc8947 */ /* 0x000fea0003800000 */
[----:B------:R-:W-:-:S13]  /*0ac0*/  FSETP.GTU.AND P0, PT, R6, 3.01989888000000000000e+09, PT ;  /* 0x4f3400000600780b */ /* 0x000fda0003f0c000 */
[----:B------:R-:W-:Y:S05]  /*0ad0*/  @P0 BRA `(.L_x_12) ;  /* 0x00000000005c0947 */ /* 0x000fea0003800000 */
[----:B------:R-:W-:Y:S01]  /*0ae0*/  FMUL R0, R6, 0.0027777778450399637222 ;  /* 0x3b360b6106007820 */ /* 0x000fe20000400000 */
[----:B------:R-:W-:Y:S03]  /*0af0*/  BSSY.RECONVERGENT B1, `(.L_x_13) ;  /* 0x0000013000017945 */ /* 0x000fe60003800200 */
[----:B------:R-:W0:Y:S02]  /*0b00*/  FRND.TRUNC R5, R0 ;  /* 0x0000000000057307 */ /* 0x000e24000020d000 */
[----:B0-----:R-:W-:-:S05]  /*0b10*/  FFMA R7, R5, -360, R6 ;  /* 0xc3b4000005077823 */ /* 0x001fca0000000006 */
[----:B------:R-:W-:-:S13]  /*0b20*/  ISETP.GE.U32.AND P0, PT, R7, 0x43b40000, PT ;  /* 0x43b400000700780c */ /* 0x000fda0003f06070 */
[----:B------:R-:W-:Y:S05]  /*0b30*/  @!P0 BRA `(.L_x_14) ;  /* 0x0000000000388947 */ /* 0x000fea0003800000 */
[----:B------:R-:W-:-:S04]  /*0b40*/  ISETP.GE.U32.AND P0, PT, R7, -0x7fffffff, PT ;  /* 0x800000010700780c */ /* 0x000fc80003f06070 */
[----:B------:R-:W-:-:S09]  /*0b50*/  FSETP.GEU.OR P1, PT, R7, -360, !P0 ;  /* 0xc3b400000700780b */ /* 0x000fd2000472e400 */
[----:B------:R-:W-:-:S04]  /*0b60*/  @P0 FADD R0, R5, -1 ;  /* 0xbf80000005000421 */ /* 0x000fc80000000000 */
[----:B------:R-:W-:-:S05]  /*0b70*/  @!P1 FADD R0, R0, -1 ;  /* 0xbf80000000009421 */ /* 0x000fca0000000000 */
[----:B------:R-:W-:Y:S01]  /*0b80*/  @P0 MOV R5, R0 ;  /* 0x0000000000050202 */ /* 0x000fe20000000f00 */
[----:B------:R-:W-:Y:S06]  /*0b90*/  @P0 BRA `(.L_x_14) ;  /* 0x0000000000200947 */ /* 0x000fec0003800000 */
[----:B------:R-:W-:Y:S01]  /*0ba0*/  FSETP.GE.AND P0, PT, R7, 720, PT ;  /* 0x443400000700780b */ /* 0x000fe20003f06000 */
[----:B------:R-:W-:-:S12]  /*0bb0*/  FADD R5, R5, 1 ;  /* 0x3f80000005057421 */ /* 0x000fd80000000000 */
[----:B------:R-:W-:-:S04]  /*0bc0*/  @P0 IMAD.MOV.U32 R0, RZ, RZ, 0x43b40000 ;  /* 0x43b40000ff000424 */ /* 0x000fc800078e00ff */
[----:B------:R-:W-:-:S05]  /*0bd0*/  @P0 FFMA R0, R0, -3, R7 ;  /* 0xc040000000000823 */ /* 0x000fca0000000007 */
[----:B------:R-:W-:Y:S01]  /*0be0*/  FSETP.GE.AND P1, PT, R0, RZ, P0 ;  /* 0x000000ff0000720b */ /* 0x000fe20000726000 */
[----:B------:R-:W-:-:S12]  /*0bf0*/  @P0 FADD R0, R5, 1 ;  /* 0x3f80000005000421 */ /* 0x000fd80000000000 */
[----:B------:R-:W-:-:S05]  /*0c00*/  @P1 FADD R0, R0, 1 ;  /* 0x3f80000000001421 */ /* 0x000fca0000000000 */
[----:B------:R-:W-:-:S07]  /*0c10*/  @P0 MOV R5, R0 ;  /* 0x0000000000050202 */ /* 0x000fce0000000f00 */
.L_x_14:
[----:B------:R-:W-:Y:S05]  /*0c20*/  BSYNC.RECONVERGENT B1 ;  /* 0x0000000000017941 */ /* 0x000fea0003800200 */
.L_x_13:
[----:B------:R-:W-:Y:S01]  /*0c30*/  FFMA R6, R5, -360, R6 ;  /* 0xc3b4000005067823 */ /* 0x000fe20000000006 */
[----:B------:R-:W-:Y:S06]  /*0c40*/  BRA `(.L_x_11) ;  /* 0x0000000000687947 */ /* 0x000fec0003800000 */
.L_x_12:
[C---:B------:R-:W-:Y:S01]  /*0c50*/  LOP3.LUT R0, R6.reuse, 0xff800000, RZ, 0xc0, !PT ;  /* 0xff80000006007812 */ /* 0x040fe200078ec0ff */
[----:B------:R-:W-:Y:S01]  /*0c60*/  BSSY.RECONVERGENT B1, `(.L_x_15) ;  /* 0x0000016000017945 */ /* 0x000fe20003800200 */
[----:B------:R-:W-:Y:S02]  /*0c70*/  ISETP.GT.U32.AND P0, PT, R6, 0x7f7fffff, PT ;  /* 0x7f7fffff0600780c */ /* 0x000fe40003f04070 */
[----:B------:R-:W-:Y:S01]  /*0c80*/  MOV R9, 0x7fffffff ;  /* 0x7fffffff00097802 */ /* 0x000fe20000000f00 */
[----:B------:R-:W-:Y:S01]  /*0c90*/  VIADD R5, R0, 0xbc800000 ;  /* 0xbc80000000057836 */ /* 0x000fe20000000000 */
[----:B------:R-:W-:Y:S02]  /*0ca0*/  LOP3.LUT R0, R6, 0x7fffff, RZ, 0xc0, !PT ;  /* 0x007fffff06007812 */ /* 0x000fe400078ec0ff */
[----:B------:R-:W-:Y:S02]  /*0cb0*/  FSEL R9, R9, 2.14748364800000000000e+09, P0 ;  /* 0x4f00000009097808 */ /* 0x000fe40000000000 */
[----:B------:R-:W-:-:S02]  /*0cc0*/  ISETP.NE.AND P1, PT, R5, RZ, PT ;  /* 0x000000ff0500720c */ /* 0x000fc40003f25270 */
[----:B------:R-:W-:-:S11]  /*0cd0*/  LOP3.LUT R0, R0, 0x3f800000, RZ, 0xfc, !PT ;  /* 0x3f80000000007812 */ /* 0x000fd600078efcff */
[----:B------:R-:W-:Y:S05]  /*0ce0*/  @!P1 BRA `(.L_x_16) ;  /* 0x0000000000349947 */ /* 0x000fea0003800000 */
.L_x_17:
[----:B------:R-:W-:-:S04]  /*0cf0*/  VIMNMX.U32 R6, PT, PT, R5, 0xb800000, PT ;  /* 0x0b80000005067848 */ /* 0x000fc80003fe0000 */
[C---:B------:R-:W-:Y:S01]  /*0d00*/  IADD3 R5, PT, PT, -R6.reuse, R5, RZ ;  /* 0x0000000506057210 */ /* 0x040fe20007ffe1ff */
[----:B------:R-:W-:-:S03]  /*0d10*/  IMAD.IADD R0, R6, 0x1, R0 ;  /* 0x0000000106007824 */ /* 0x000fc600078e0200 */
[----:B------:R-:W-:Y:S01]  /*0d20*/  ISETP.NE.AND P1, PT, R5, RZ, PT ;  /* 0x000000ff0500720c */ /* 0x000fe20003f25270 */
[----:B------:R-:W-:-:S04]  /*0d30*/  FMUL R7, R0, 0.71111112833023071289 ;  /* 0x3f360b6100077820 */ /* 0x000fc80000400000 */
[----:B------:R-:W-:-:S04]  /*0d40*/  FFMA R8, R7, -1.40625, R0 ;  /* 0xbfb4000007087823 */ /* 0x000fc80000000000 */
[----:B------:R-:W-:-:S04]  /*0d50*/  FFMA R7, R8, 0.71111112833023071289, R7 ;  /* 0x3f360b6108077823 */ /* 0x000fc80000000007 */
[----:B------:R-:W-:-:S04]  /*0d60*/  FFMA R8, R7, -1.40625, R0 ;  /* 0xbfb4000007087823 */ /* 0x000fc80000000000 */
[----:B------:R-:W-:-:S04]  /*0d70*/  FFMA.RZ R8, R8, 0.71111112833023071289, R7 ;  /* 0x3f360b6108087823 */ /* 0x000fc8000000c007 */
[----:B------:R-:W0:Y:S02]  /*0d80*/  FRND.TRUNC R7, R8 ;  /* 0x0000000800077307 */ /* 0x000e24000020d000 */
[----:B0-----:R-:W-:-:S05]  /*0d90*/  FFMA R0, R7, -1.40625, R0 ;  /* 0xbfb4000007007823 */ /* 0x001fca0000000000 */
[----:B------:R-:W-:-:S13]  /*0da0*/  ISETP.NE.AND P0, PT, R0, RZ, PT ;  /* 0x000000ff0000720c */ /* 0x000fda0003f05270 */
[----:B------:R-:W-:Y:S05]  /*0db0*/  @P0 BRA P1, `(.L_x_17) ;  /* 0xfffffffc00cc0947 */ /* 0x000fea000083ffff */
.L_x_16:
[----:B------:R-:W-:Y:S05]  /*0dc0*/  BSYNC.RECONVERGENT B1 ;  /* 0x0000000000017941 */ /* 0x000fea0003800200 */
.L_x_15:
[----:B------:R-:W-:-:S04]  /*0dd0*/  FMUL R0, R0, 1.1920928955078125e-07 ;  /* 0x3400000000007820 */ /* 0x000fc80000400000 */
[----:B------:R-:W-:-:S07]  /*0de0*/  FMUL R6, R9, R0 ;  /* 0x0000000009067220 */ /* 0x000fce0000400000 */
.L_x_11:
[----:B------:R-:W-:Y:S05]  /*0df0*/  BSYNC.RECONVERGENT B0 ;  /* 0x0000000000007941 */ /* 0x000fea0003800200 */
.L_x_10:
[----:B------:R-:W-:Y:S01]  /*0e00*/  I2FP.F32.S32 R7, UR8 ;  /* 0x0000000800077c45 */ /* 0x000fe20008201400 */
[----:B------:R-:W-:Y:S01]  /*0e10*/  FMUL R0, R4, 0.20000000298023223877 ;  /* 0x3e4ccccd04007820 */ /* 0x000fe20000400000 */
[----:B------:R-:W-:Y:S01]  /*0e20*/  FSETP.NAN.AND P0, PT, |R6|, |R6|, PT ;  /* 0x400000060600720b */ /* 0x000fe20003f08200 */
[----:B------:R-:W-:Y:S01]  /*0e30*/  BSSY.RECONVERGENT B0, `(.L_x_18) ;  /* 0x000000e000007945 */ /* 0x000fe20003800200 */
[----:B------:R-:W0:Y:S08]  /*0e40*/  MUFU.RCP R8, R7 ;  /* 0x0000000700087308 */ /* 0x000e300000001000 */
[----:B------:R-:W1:Y:S01]  /*0e50*/  FCHK P1, R0, R7 ;  /* 0x0000000700007302 */ /* 0x000e620000020000 */
[----:B0-----:R-:W-:-:S04]  /*0e60*/  FFMA R5, -R7, R8, 1 ;  /* 0x3f80000007057423 */ /* 0x001fc80000000108 */
[----:B------:R-:W-:Y:S01]  /*0e70*/  FFMA R9, R8, R5, R8 ;  /* 0x0000000508097223 */ /* 0x000fe20000000008 */
[----:B------:R-:W-:-:S03]  /*0e80*/  LOP3.LUT R5, R6, 0x80000000, R3, 0xb8, !PT ;  /* 0x8000000006057812 */ /* 0x000fc600078eb803 */
[----:B------:R-:W-:Y:S01]  /*0e90*/  FFMA R8, R0, R9, RZ ;  /* 0x0000000900087223 */ /* 0x000fe200000000ff */
[----:B------:R-:W-:-:S03]  /*0ea0*/  FSEL R5, R6, R5, P0 ;  /* 0x0000000506057208 */ /* 0x000fc60000000000 */
[----:B------:R-:W-:-:S04]  /*0eb0*/  FFMA R3, -R7, R8, R0 ;  /* 0x0000000807037223 */ /* 0x000fc80000000100 */
[----:B------:R-:W-:Y:S01]  /*0ec0*/  FFMA R3, R9, R3, R8 ;  /* 0x0000000309037223 */ /* 0x000fe20000000008 */
[----:B-1----:R-:W-:Y:S06]  /*0ed0*/  @!P1 BRA `(.L_x_19) ;  /* 0x00000000000c9947 */ /* 0x002fec0003800000 */
[----:B------:R-:W-:Y:S01]  /*0ee0*/  IMAD.MOV.U32 R3, RZ, RZ, R7 ;  /* 0x000000ffff037224 */ /* 0x000fe200078e0007 */
[----:B------:R-:W-:-:S07]  /*0ef0*/  MOV R8, 0xf10 ;  /* 0x00000f1000087802 */ /* 0x000fce0000000f00 */
[----:B------:R-:W-:Y:S05]  /*0f00*/  CALL.REL.NOINC `($__internal_0_$__cuda_sm3x_div_rn_noftz_f32_slowpath) ;  /* 0x0000000800707944 */ /* 0x000fea0003c00000 */
.L_x_19:
[----:B------:R-:W-:Y:S05]  /*0f10*/  BSYNC.RECONVERGENT B0 ;  /* 0x0000000000007941 */ /* 0x000fea0003800200 */
.L_x_18:
[----:B------:R-:W0:Y:S01]  /*0f20*/  MUFU.RCP R0, R7 ;  /* 0x0000000700007308 */ /* 0x000e220000001000 */
[----:B------:R-:W-:Y:S01]  /*0f30*/  FMUL R8, R4, 0.30000001192092895508 ;  /* 0x3e99999a04087820 */ /* 0x000fe20000400000 */
[----:B------:R-:W-:Y:S01]  /*0f40*/  BSSY.RECONVERGENT B0, `(.L_x_20) ;  /* 0x000000e000007945 */ /* 0x000fe20003800200 */
[----:B------:R-:W-:-:S05]  /*0f50*/  FADD R4, R3, 0.80000001192092895508 ;  /* 0x3f4ccccd03047421 */ /* 0x000fca0000000000 */
[----:B------:R-:W1:Y:S01]  /*0f60*/  FCHK P0, R8, R7 ;  /* 0x0000000708007302 */ /* 0x000e620000000000 */
[----:B0-----:R-:W-:-:S04]  /*0f70*/  FFMA R9, -R7, R0, 1 ;  /* 0x3f80000007097423 */ /* 0x001fc80000000100 */
[----:B------:R-:W-:-:S04]  /*0f80*/  FFMA R0, R0, R9, R0 ;  /* 0x0000000900007223 */ /* 0x000fc80000000000 */
[----:B------:R-:W-:-:S04]  /*0f90*/  FFMA R6, R0, R8, RZ ;  /* 0x0000000800067223 */ /* 0x000fc800000000ff */
[----:B------:R-:W-:-:S04]  /*0fa0*/  FFMA R9, -R7, R6, R8 ;  /* 0x0000000607097223 */ /* 0x000fc80000000108 */
[----:B------:R-:W-:Y:S01]  /*0fb0*/  FFMA R6, R0, R9, R6 ;  /* 0x0000000900067223 */ /* 0x000fe20000000006 */
[----:B-1----:R-:W-:Y:S06]  /*0fc0*/  @!P0 BRA `(.L_x_21) ;  /* 0x0000000000148947 */ /* 0x002fec0003800000 */
[----:B------:R-:W-:Y:S01]  /*0fd0*/  MOV R0, R8 ;  /* 0x0000000800007202 */ /* 0x000fe20000000f00 */
[----:B------:R-:W-:Y:S01]  /*0fe0*/  IMAD.MOV.U32 R3, RZ, RZ, R7 ;  /* 0x000000ffff037224 */ /* 0x000fe200078e0007 */
[----:B------:R-:W-:-:S07]  /*0ff0*/  MOV R8, 0x1010 ;  /* 0x0000101000087802 */ /* 0x000fce0000000f00 */
[----:B------:R-:W-:Y:S05]  /*1000*/  CALL.REL.NOINC `($__internal_0_$__cuda_sm3x_div_rn_noftz_f32_slowpath) ;  /* 0x0000000800307944 */ /* 0x000fea0003c00000 */
[----:B------:R-:W-:-:S07]  /*1010*/  MOV R6, R3 ;  /* 0x0000000300067202 */ /* 0x000fce0000000f00 */
.L_x_21:
[----:B------:R-:W-:Y:S05]  /*1020*/  BSYNC.RECONVERGENT B0 ;  /* 0x0000000000007941 */ /* 0x000fea0003800200 */
.L_x_20:
[----:B------:R-:W-:Y:S01]  /*1030*/  FSETP.GTU.AND P0, PT, R4, RZ, PT ;  /* 0x000000ff0400720b */ /* 0x000fe20003f0c000 */
[----:B------:R-:W-:Y:S01]  /*1040*/  FADD R6, R6, 0.69999998807907104492 ;  /* 0x3f33333306067421 */ /* 0x000fe20000000000 */
[----:B------:R-:W-:Y:S03]  /*1050*/  BSSY.RECONVERGENT B0, `(.L_x_22) ;  /* 0x0000078000007945 */ /* 0x000fe60003800200 */
[----:B------:R-:W-:Y:S01]  /*1060*/  IMAD.MOV.U32 R0, RZ, RZ, R6 ;  /* 0x000000ffff007224 */ /* 0x000fe200078e0006 */
[----:B------:R-:W-:-:S07]  /*1070*/  MOV R3, R6 ;  /* 0x0000000600037202 */ /* 0x000fce0000000f00 */
[----:B------:R-:W-:Y:S05]  /*1080*/  @!P0 BRA `(.L_x_23) ;  /* 0x0000000400d08947 */ /* 0x000fea0003800000 */
[C---:B------:R-:W-:Y:S01]  /*1090*/  FSETP.GEU.AND P0, PT, |R5|.reuse, 360, PT ;  /* 0x43b400000500780b */ /* 0x040fe20003f0e200 */
[----:B------:R-:W-:Y:S01]  /*10a0*/  BSSY.RECONVERGENT B1, `(.L_x_24) ;  /* 0x0000036000017945 */ /* 0x000fe20003800200 */
[----:B------:R-:W-:-:S11]  /*10b0*/  FADD R0, |R5|, -RZ ;  /* 0x800000ff05007221 */ /* 0x000fd60000000200 */
[----:B------:R-:W-:Y:S05]  /*10c0*/  @!P0 BRA `(.L_x_25) ;  /* 0x0000000000cc8947 */ /* 0x000fea0003800000 */
[----:B------:R-:W-:-:S13]  /*10d0*/  FSETP.GTU.AND P0, PT, R0, 3.01989888000000000000e+09, PT ;  /* 0x4f3400000000780b */ /* 0x000fda0003f0c000 */
[----:B------:R-:W-:Y:S05]  /*10e0*/  @P0 BRA `(.L_x_26) ;  /* 0x00000000005c0947 */ /* 0x000fea0003800000 */
[----:B------:R-:W-:Y:S01]  /*10f0*/  FMUL R3, R0, 0.0027777778450399637222 ;  /* 0x3b360b6100037820 */ /* 0x000fe20000400000 */
[----:B------:R-:W-:Y:S05]  /*1100*/  BSSY.RECONVERGENT B2, `(.L_x_27) ;  /* 0x0000013000027945 */ /* 0x000fea0003800200 */
[----:B------:R-:W0:Y:S02]  /*1110*/  FRND.TRUNC R3, R3 ;  /* 0x0000000300037307 */ /* 0x000e24000020d000 */
[----:B0-----:R-:W-:-:S05]  /*1120*/  FFMA R7, R3, -360, R0 ;  /* 0xc3b4000003077823 */ /* 0x001fca0000000000 */
[----:B------:R-:W-:-:S13]  /*1130*/  ISETP.GE.U32.AND P0, PT, R7, 0x43b40000, PT ;  /* 0x43b400000700780c */ /* 0x000fda0003f06070 */
[----:B------:R-:W-:Y:S05]  /*1140*/  @!P0 BRA `(.L_x_28) ;  /* 0x0000000000388947 */ /* 0x000fea0003800000 */
[----:B------:R-:W-:-:S04]  /*1150*/  ISETP.GE.U32.AND P0, PT, R7, -0x7fffffff, PT ;  /* 0x800000010700780c */ /* 0x000fc80003f06070 */
[----:B------:R-:W-:-:S09]  /*1160*/  FSETP.GEU.OR P1, PT, R7, -360, !P0 ;  /* 0xc3b400000700780b */ /* 0x000fd2000472e400 */
[----:B------:R-:W-:-:S04]  /*1170*/  @P0 FADD R8, R3, -1 ;  /* 0xbf80000003080421 */ /* 0x000fc80000000000 */
[----:B------:R-:W-:-:S04]  /*1180*/  @!P1 FADD R8, R8, -1 ;  /* 0xbf80000008089421 */ /* 0x000fc80000000000 */
[----:B------:R-:W-:Y:S01]  /*1190*/  @P0 IMAD.MOV.U32 R3, RZ, RZ, R8 ;  /* 0x000000ffff030224 */ /* 0x000fe200078e0008 */
[----:B------:R-:W-:Y:S06]  /*11a0*/  @P0 BRA `(.L_x_28) ;  /* 0x0000000000200947 */ /* 0x000fec0003800000 */
[----:B------:R-:W-:Y:S01]  /*11b0*/  FSETP.GE.AND P0, PT, R7, 720, PT ;  /* 0x443400000700780b */ /* 0x000fe20003f06000 */
[----:B------:R-:W-:-:S12]  /*11c0*/  FADD R3, R3, 1 ;  /* 0x3f80000003037421 */ /* 0x000fd80000000000 */
[----:B------:R-:W-:-:S05]  /*11d0*/  @P0 MOV R8, 0x43b40000 ;  /* 0x43b4000000080802 */ /* 0x000fca0000000f00 */
[----:B------:R-:W-:-:S05]  /*11e0*/  @P0 FFMA R7, R8, -3, R7 ;  /* 0xc040000008070823 */ /* 0x000fca0000000007 */
[----:B------:R-:W-:Y:S01]  /*11f0*/  FSETP.GE.AND P1, PT, R7, RZ, P0 ;  /* 0x000000ff0700720b */ /* 0x000fe20000726000 */
[----:B------:R-:W-:-:S12]  /*1200*/  @P0 FADD R7, R3, 1 ;  /* 0x3f80000003070421 */ /* 0x000fd80000000000 */
[----:B------:R-:W-:-:S04]  /*1210*/  @P1 FADD R7, R7, 1 ;  /* 0x3f80000007071421 */ /* 0x000fc80000000000 */
[----:B------:R-:W-:-:S07]  /*1220*/  @P0 IMAD.MOV.U32 R3, RZ, RZ, R7 ;  /* 0x000000ffff030224 */ /* 0x000fce00078e0007 */
.L_x_28:
[----:B------:R-:W-:Y:S05]  /*1230*/  BSYNC.RECONVERGENT B2 ;  /* 0x0000000000027941 */ /* 0x000fea0003800200 */
.L_x_27:
[----:B------:R-:W-:Y:S01]  /*1240*/  FFMA R0, R3, -360, R0 ;  /* 0xc3b4000003007823 */ /* 0x000fe20000000000 */
[----:B------:R-:W-:Y:S06]  /*1250*/  BRA `(.L_x_25) ;  /* 0x0000000000687947 */ /* 0x000fec0003800000 */
.L_x_26:
[C---:B------:R-:W-:Y:S01]  /*1260*/  LOP3.LUT R3, R0.reuse, 0xff800000, RZ, 0xc0, !PT ;  /* 0xff80000000037812 */ /* 0x040fe200078ec0ff */
[----:B------:R-:W-:Y:S01]  /*1270*/  IMAD.MOV.U32 R10, RZ, RZ, 0x7fffffff ;  /* 0x7fffffffff0a7424 */ /* 0x000fe200078e00ff */
[C---:B------:R-:W-:Y:S01]  /*1280*/  ISETP.GT.U32.AND P0, PT, R0.reuse, 0x7f7fffff, PT ;  /* 0x7f7fffff0000780c */ /* 0x040fe20003f04070 */
[----:B------:R-:W-:Y:S01]  /*1290*/  BSSY.RECONVERGENT B2, `(.L_x_29) ;  /* 0x0000014000027945 */ /* 0x000fe20003800200 */
[----:B------:R-:W-:Y:S02]  /*12a0*/  IADD3 R7, PT, PT, R3, -0x43800000, RZ ;  /* 0xbc80000003077810 */ /* 0x000fe40007ffe0ff */
[----:B------:R-:W-:Y:S02]  /*12b0*/  LOP3.LUT R3, R0, 0x7fffff, RZ, 0xc0, !PT ;  /* 0x007fffff00037812 */ /* 0x000fe400078ec0ff */
[----:B------:R-:W-:Y:S02]  /*12c0*/  ISETP.NE.AND P1, PT, R7, RZ, PT ;  /* 0x000000ff0700720c */ /* 0x000fe40003f25270 */
[----:B------:R-:W-:-:S02]  /*12d0*/  LOP3.LUT R3, R3, 0x3f800000, RZ, 0xfc, !PT ;  /* 0x3f80000003037812 */ /* 0x000fc400078efcff */
[----:B------:R-:W-:-:S09]  /*12e0*/  FSEL R10, R10, 2.14748364800000000000e+09, P0 ;  /* 0x4f0000000a0a7808 */ /* 0x000fd20000000000 */
[----:B------:R-:W-:Y:S05]  /*12f0*/  @!P1 BRA `(.L_x_30) ;  /* 0x0000000000349947 */ /* 0x000fea0003800000 */
.L_x_31:
[----:B------:R-:W-:-:S04]  /*1300*/  VIMNMX.U32 R0, PT, PT, R7, 0xb800000, PT ;  /* 0x0b80000007007848 */ /* 0x000fc80003fe0000 */
[----:B------:R-:W-:Y:S01]  /*1310*/  IADD3 R3, PT, PT, R0, R3, RZ ;  /* 0x0000000300037210 */ /* 0x000fe20007ffe0ff */
[----:B------:R-:W-:-:S04]  /*1320*/  IMAD.IADD R7, R7, 0x1, -R0 ;  /* 0x0000000107077824 */ /* 0x000fc800078e0a00 */
[----:B------:R-:W-:Y:S01]  /*1330*/  FMUL R8, R3, 0.71111112833023071289 ;  /* 0x3f360b6103087820 */ /* 0x000fe20000400000 */
[----:B------:R-:W-:-:S03]  /*1340*/  ISETP.NE.AND P1, PT, R7, RZ, PT ;  /* 0x000000ff0700720c */ /* 0x000fc60003f25270 */
        /* <DEDUP_REMOVED lines=8> */
.L_x_30:
[----:B------:R-:W-:Y:S05]  /*13d0*/  BSYNC.RECONVERGENT B2 ;  /* 0x0000000000027941 */ /* 0x000fea0003800200 */
.L_x_29:
[----:B------:R-:W-:-:S04]  /*13e0*/  FMUL R3, R3, 1.1920928955078125e-07 ;  /* 0x3400000003037820 */ /* 0x000fc80000400000 */
[----:B------:R-:W-:-:S07]  /*13f0*/  FMUL R0, R10, R3 ;  /* 0x000000030a007220 */ /* 0x000fce0000400000 */
.L_x_25:
[----:B------:R-:W-:Y:S05]  /*1400*/  BSYNC.RECONVERGENT B1 ;  /* 0x0000000000017941 */ /* 0x000fea0003800200 */
.L_x_24:
[C---:B------:R-:W-:Y:S01]  /*1410*/  FSETP.NAN.AND P0, PT, |R0|.reuse, |R0|, PT ;  /* 0x400000000000720b */ /* 0x040fe20003f08200 */
[----:B------:R-:W-:Y:S01]  /*1420*/  HFMA2 R8, -RZ, RZ, 1.1328125, -0.00013840198516845703125 ;  /* 0x3c888889ff087431 */ /* 0x000fe200000001ff */
[C---:B------:R-:W-:Y:S01]  /*1430*/  LOP3.LUT R5, R0.reuse, 0x80000000, R5, 0xb8, !PT ;  /* 0x8000000000057812 */ /* 0x040fe200078eb805 */
[----:B------:R-:W-:Y:S01]  /*1440*/  IMAD.MOV.U32 R3, RZ, RZ, 0x42700000 ;  /* 0x42700000ff037424 */ /* 0x000fe200078e00ff */
[----:B------:R-:W-:Y:S02]  /*1450*/  BSSY.RECONVERGENT B1, `(.L_x_32) ;  /* 0x000000c000017945 */ /* 0x000fe40003800200 */
[----:B------:R-:W-:Y:S01]  /*1460*/  FSEL R0, R0, R5, P0 ;  /* 0x0000000500007208 */ /* 0x000fe20000000000 */
[----:B------:R-:W-:-:S05]  /*1470*/  FFMA R3, R8, -R3, 1 ;  /* 0x3f80000008037423 */ /* 0x000fca0000000803 */
[----:B------:R-:W0:Y:S01]  /*1480*/  FCHK P0, R0, 60 ;  /* 0x4270000000007902 */ /* 0x000e220000000000 */
[----:B------:R-:W-:-:S04]  /*1490*/  FFMA R3, R3, R8, 0.016666667535901069641 ;  /* 0x3c88888903037423 */ /* 0x000fc80000000008 */
[----:B------:R-:W-:-:S04]  /*14a0*/  FFMA R5, R0, R3, RZ ;  /* 0x0000000300057223 */ /* 0x000fc800000000ff */
[----:B------:R-:W-:-:S04]  /*14b0*/  FFMA R8, R5, -60, R0 ;  /* 0xc270000005087823 */ /* 0x000fc80000000000 */
[----:B------:R-:W-:Y:S01]  /*14c0*/  FFMA R3, R3, R8, R5 ;  /* 0x0000000803037223 */ /* 0x000fe20000000005 */
[----:B0-----:R-:W-:Y:S06]  /*14d0*/  @!P0 BRA `(.L_x_33) ;  /* 0x00000000000c8947 */ /* 0x001fec0003800000 */
[----:B------:R-:W-:Y:S02]  /*14e0*/  MOV R3, 0x42700000 ;  /* 0x4270000000037802 */ /* 0x000fe40000000f00 */
[----:B------:R-:W-:-:S07]  /*14f0*/  MOV R8, 0x1510 ;  /* 0x0000151000087802 */ /* 0x000fce0000000f00 */
[----:B------:R-:W-:Y:S05]  /*1500*/  CALL.REL.NOINC `($__internal_0_$__cuda_sm3x_div_rn_noftz_f32_slowpath) ;  /* 0x0000000000f07944 */ /* 0x000fea0003c00000 */
.L_x_33:
[----:B------:R-:W-:Y:S05]  /*1510*/  BSYNC.RECONVERGENT B1 ;  /* 0x0000000000017941 */ /* 0x000fea0003800200 */
.L_x_32:
[----:B------:R-:W0:Y:S01]  /*1520*/  F2I.TRUNC.NTZ R8, R3 ;  /* 0x0000000300087305 */ /* 0x000e22000020f100 */
[----:B------:R-:W-:-:S04]  /*1530*/  FADD R7, -R4, 1 ;  /* 0x3f80000004077421 */ /* 0x000fc80000000100 */
[----:B------:R-:W-:Y:S01]  /*1540*/  FMUL R7, R6, R7 ;  /* 0x0000000706077220 */ /* 0x000fe20000400000 */
[----:B0-----:R-:W-:Y:S02]  /*1550*/  I2FP.F32.S32 R0, R8 ;  /* 0x0000000800007245 */ /* 0x001fe40000201400 */
[----:B------:R-:W-:-:S03]  /*1560*/  ISETP.GT.AND P0, PT, R8, 0x1, PT ;  /* 0x000000010800780c */ /* 0x000fc60003f04270 */
[----:B------:R-:W-:-:S04]  /*1570*/  FADD R5, -R0, R3 ;  /* 0x0000000300057221 */ /* 0x000fc80000000100 */
[----:B------:R-:W-:Y:S01]  /*1580*/  FADD R9, -R5, 1 ;  /* 0x3f80000005097421 */ /* 0x000fe20000000100 */
[----:B------:R-:W-:-:S03]  /*1590*/  FFMA R5, -R4, R5, 1 ;  /* 0x3f80000004057423 */ /* 0x000fc60000000105 */
[----:B------:R-:W-:Y:S01]  /*15a0*/  FFMA R9, -R4, R9, 1 ;  /* 0x3f80000004097423 */ /* 0x000fe20000000109 */
[----:B------:R-:W-:-:S03]  /*15b0*/  FMUL R5, R6, R5 ;  /* 0x0000000506057220 */ /* 0x000fc60000400000 */
[----:B------:R-:W-:Y:S01]  /*15c0*/  FMUL R9, R6, R9 ;  /* 0x0000000906097220 */ /* 0x000fe20000400000 */
[----:B------:R-:W-:Y:S06]  /*15d0*/  @P0 BRA `(.L_x_34) ;  /* 0x0000000000300947 */ /* 0x000fec0003800000 */
[----:B------:R-:W-:Y:S01]  /*15e0*/  ISETP.NE.AND P0, PT, R8, RZ, PT ;  /* 0x000000ff0800720c */ /* 0x000fe20003f05270 */
[----:B------:R-:W-:Y:S01]  /*15f0*/  IMAD.MOV.U32 R4, RZ, RZ, R6 ;  /* 0x000000ffff047224 */ /* 0x000fe200078e0006 */
[----:B------:R-:W-:Y:S02]  /*1600*/  MOV R0, R9 ;  /* 0x0000000900007202 */ /* 0x000fe40000000f00 */
[----:B------:R-:W-:Y:S01]  /*1610*/  MOV R3, R7 ;  /* 0x0000000700037202 */ /* 0x000fe20000000f00 */
[----:B------:R-:W-:-:S08]  /*1620*/  IMAD.MOV.U32 R6, RZ, RZ, R4 ;  /* 0x000000ffff067224 */ /* 0x000fd000078e0004 */
[----:B------:R-:W-:Y:S05]  /*1630*/  @!P0 BRA `(.L_x_23) ;  /* 0x0000000000648947 */ /* 0x000fea0003800000 */
[----:B------:R-:W-:Y:S01]  /*1640*/  ISETP.NE.AND P0, PT, R8, 0x1, PT ;  /* 0x000000010800780c */ /* 0x000fe20003f05270 */
[----:B------:R-:W-:Y:S01]  /*1650*/  IMAD.MOV.U32 R0, RZ, RZ, R4 ;  /* 0x000000ffff007224 */ /* 0x000fe200078e0004 */
[----:B------:R-:W-:Y:S01]  /*1660*/  MOV R3, R7 ;  /* 0x0000000700037202 */ /* 0x000fe20000000f00 */
[----:B------:R-:W-:-:S10]  /*1670*/  IMAD.MOV.U32 R6, RZ, RZ, R5 ;  /* 0x000000ffff067224 */ /* 0x000fd400078e0005 */
[----:B------:R-:W-:Y:S05]  /*1680*/  @!P0 BRA `(.L_x_23) ;  /* 0x0000000000508947 */ /* 0x000fea0003800000 */
[----:B------:R-:W-:Y:S05]  /*1690*/  BRA `(.L_x_35) ;  /* 0x0000000000407947 */ /* 0x000fea0003800000 */
.L_x_34:
[----:B------:R-:W-:Y:S01]  /*16a0*/  ISETP.NE.AND P0, PT, R8, 0x2, PT ;  /* 0x000000020800780c */ /* 0x000fe20003f05270 */
[----:B------:R-:W-:Y:S01]  /*16b0*/  IMAD.MOV.U32 R3, RZ, RZ, R9 ;  /* 0x000000ffff037224 */ /* 0x000fe200078e0009 */
[----:B------:R-:W-:Y:S02]  /*16c0*/  MOV R4, R6 ;  /* 0x0000000600047202 */ /* 0x000fe40000000f00 */
[----:B------:R-:W-:-:S03]  /*16d0*/  MOV R6, R7 ;  /* 0x0000000700067202 */ /* 0x000fc60000000f00 */
[----:B------:R-:W-:-:S06]  /*16e0*/  IMAD.MOV.U32 R0, RZ, RZ, R4 ;  /* 0x000000ffff007224 */ /* 0x000fcc00078e0004 */
[----:B------:R-:W-:Y:S05]  /*16f0*/  @!P0 BRA `(.L_x_23) ;  /* 0x0000000000348947 */ /* 0x000fea0003800000 */
[----:B------:R-:W-:Y:S01]  /*1700*/  ISETP.NE.AND P0, PT, R8, 0x3, PT ;  /* 0x000000030800780c */ /* 0x000fe20003f05270 */
[----:B------:R-:W-:Y:S01]  /*1710*/  IMAD.MOV.U32 R3, RZ, RZ, R4 ;  /* 0x000000ffff037224 */ /* 0x000fe200078e0004 */
[----:B------:R-:W-:Y:S02]  /*1720*/  MOV R6, R7 ;  /* 0x0000000700067202 */ /* 0x000fe40000000f00 */
[----:B------:R-:W-:-:S09]  /*1730*/  MOV R0, R5 ;  /* 0x0000000500007202 */ /* 0x000fd20000000f00 */
[----:B------:R-:W-:Y:S05]  /*1740*/  @!P0 BRA `(.L_x_23) ;  /* 0x0000000000208947 */ /* 0x000fea0003800000 */
[----:B------:R-:W-:Y:S01]  /*1750*/  ISETP.NE.AND P0, PT, R8, 0x4, PT ;  /* 0x000000040800780c */ /* 0x000fe20003f05270 */
[----:B------:R-:W-:Y:S01]  /*1760*/  IMAD.MOV.U32 R6, RZ, RZ, R9 ;  /* 0x000000ffff067224 */ /* 0x000fe200078e0009 */
[----:B------:R-:W-:Y:S02]  /*1770*/  MOV R0, R7 ;  /* 0x0000000700007202 */ /* 0x000fe40000000f00 */
[----:B------:R-:W-:-:S09]  /*1780*/  MOV R3, R4 ;  /* 0x0000000400037202 */ /* 0x000fd20000000f00 */
[----:B------:R-:W-:Y:S05]  /*1790*/  @!P0 BRA `(.L_x_23) ;  /* 0x00000000000c8947 */ /* 0x000fea0003800000 */
.L_x_35:
[----:B------:R-:W-:Y:S01]  /*17a0*/  IMAD.MOV.U32 R6, RZ, RZ, R4 ;  /* 0x000000ffff067224 */ /* 0x000fe200078e0004 */
[----:B------:R-:W-:Y:S02]  /*17b0*/  MOV R0, R7 ;  /* 0x0000000700007202 */ /* 0x000fe40000000f00 */
[----:B------:R-:W-:-:S07]  /*17c0*/  MOV R3, R5 ;  /* 0x0000000500037202 */ /* 0x000fce0000000f00 */
.L_x_23:
[----:B------:R-:W-:Y:S05]  /*17d0*/  BSYNC.RECONVERGENT B0 ;  /* 0x0000000000007941 */ /* 0x000fea0003800200 */
.L_x_22:
[----:B------:R-:W0:Y:S01]  /*17e0*/  LDCU.64 UR6, c[0x0][0x380] ;  /* 0x00007000ff0677ac */ /* 0x000e220008000a00 */
[----:B------:R-:W-:Y:S01]  /*17f0*/  FMUL R3, R3, 255 ;  /* 0x437f000003037820 */ /* 0x000fe20000400000 */
[----:B------:R-:W-:Y:S01]  /*1800*/  FMUL R6, R6, 255 ;  /* 0x437f000006067820 */ /* 0x000fe20000400000 */
[----:B------:R-:W-:-:S03]  /*1810*/  FMUL R0, R0, 255 ;  /* 0x437f000000007820 */ /* 0x000fc60000400000 */
[----:B------:R-:W1:Y:S08]  /*1820*/  F2I.U32.TRUNC.NTZ R7, R6 ;  /* 0x0000000600077305 */ /* 0x000e70000020f000 */
[----:B------:R-:W2:Y:S01]  /*1830*/  F2I.U32.TRUNC.NTZ R9, R0 ;  /* 0x0000000000097305 */ /* 0x000ea2000020f000 */
[----:B0-----:R-:W-:-:S07]  /*1840*/  IADD3 R4, P0, PT, R2, UR6, RZ ;  /* 0x0000000602047c10 */ /* 0x001fce000ff1e0ff */
[----:B------:R-:W0:Y:S01]  /*1850*/  F2I.U32.TRUNC.NTZ R3, R3 ;  /* 0x0000000300037305 */ /* 0x000e22000020f000 */
[----:B------:R-:W-:Y:S01]  /*1860*/  LEA.HI.X.SX32 R5, R2, UR7, 0x1, P0 ;  /* 0x0000000702057c11 */ /* 0x000fe200080f0eff */
[----:B------:R-:W-:-:S04]  /*1870*/  IMAD.MOV.U32 R2, RZ, RZ, 0xff ;  /* 0x000000ffff027424 */ /* 0x000fc800078e00ff */
[----:B-1----:R-:W-:Y:S04]  /*1880*/  STG.E.U8 desc[UR4][R4.64], R7 ;  /* 0x0000000704007986 */ /* 0x002fe8000c101104 */
[----:B--2---:R-:W-:Y:S04]  /*1890*/  STG.E.U8 desc[UR4][R4.64+0x1], R9 ;  /* 0x0000010904007986 */ /* 0x004fe8000c101104 */
[----:B------:R-:W-:Y:S04]  /*18a0*/  STG.E.U8 desc[UR4][R4.64+0x3], R2 ;  /* 0x0000030204007986 */ /* 0x000fe8000c101104 */
[----:B0-----:R-:W-:Y:S01]  /*18b0*/  STG.E.U8 desc[UR4][R4.64+0x2], R3 ;  /* 0x0000020304007986 */ /* 0x001fe2000c101104 */
[----:B------:R-:W-:Y:S05]  /*18c0*/  EXIT ;  /* 0x000000000000794d */ /* 0x000fea0003800000 */
        .weak           $__internal_0_$__cuda_sm3x_div_rn_noftz_f32_slowpath
        .type           $__internal_0_$__cuda_sm3x_div_rn_noftz_f32_slowpath,@function
        .size           $__internal_0_$__cuda_sm3x_div_rn_noftz_f32_slowpath,(.L_x_48 - $__internal_0_$__cuda_sm3x_div_rn_noftz_f32_slowpath)
$__internal_0_$__cuda_sm3x_div_rn_noftz_f32_slowpath:
[----:B------:R-:W-:Y:S01]  /*18d0*/  SHF.R.U32.HI R10, RZ, 0x17, R3 ;  /* 0x00000017ff0a7819 */ /* 0x000fe20000011603 */
[----:B------:R-:W-:Y:S01]  /*18e0*/  BSSY.RECONVERGENT B2, `(.L_x_36) ;  /* 0x0000062000027945 */ /* 0x000fe20003800200 */
[----:B------:R-:W-:Y:S02]  /*18f0*/  SHF.R.U32.HI R9, RZ, 0x17, R0 ;  /* 0x00000017ff097819 */ /* 0x000fe40000011600 */
[----:B------:R-:W-:Y:S02]  /*1900*/  LOP3.LUT R10, R10, 0xff, RZ, 0xc0, !PT ;  /* 0x000000ff0a0a7812 */ /* 0x000fe400078ec0ff */
[----:B------:R-:W-:Y:S02]  /*1910*/  LOP3.LUT R11, R9, 0xff, RZ, 0xc0, !PT ;  /* 0x000000ff090b7812 */ /* 0x000fe400078ec0ff */
[----:B------:R-:W-:Y:S02]  /*1920*/  IADD3 R13, PT, PT, R10, -0x1, RZ ;  /* 0xffffffff0a0d7810 */ /* 0x000fe40007ffe0ff */
[----:B------:R-:W-:-:S02]  /*1930*/  IADD3 R12, PT, PT, R11, -0x1, RZ ;  /* 0xffffffff0b0c7810 */ /* 0x000fc40007ffe0ff */
[----:B------:R-:W-:-:S04]  /*1940*/  ISETP.GT.U32.AND P0, PT, R13, 0xfd, PT ;  /* 0x000000fd0d00780c */ /* 0x000fc80003f04070 */
[----:B------:R-:W-:-:S13]  /*1950*/  ISETP.GT.U32.OR P0, PT, R12, 0xfd, P0 ;  /* 0x000000fd0c00780c */ /* 0x000fda0000704470 */
[----:B------:R-:W-:Y:S01]  /*1960*/  @!P0 IMAD.MOV.U32 R9, RZ, RZ, RZ ;  /* 0x000000ffff098224 */ /* 0x000fe200078e00ff */
[----:B------:R-:W-:Y:S06]  /*1970*/  @!P0 BRA `(.L_x_37) ;  /* 0x00000000005c8947 */ /* 0x000fec0003800000 */
[----:B------:R-:W-:Y:S02]  /*1980*/  FSETP.GTU.FTZ.AND P0, PT, |R0|, +INF , PT ;  /* 0x7f8000000000780b */ /* 0x000fe40003f1c200 */
[----:B------:R-:W-:-:S04]  /*1990*/  FSETP.GTU.FTZ.AND P1, PT, |R3|, +INF , PT ;  /* 0x7f8000000300780b */ /* 0x000fc80003f3c200 */
[----:B------:R-:W-:-:S13]  /*19a0*/  PLOP3.LUT P0, PT, P0, P1, PT, 0xf8, 0x8f ;  /* 0x00000000008f781c */ /* 0x000fda0000703f70 */
[----:B------:R-:W-:Y:S05]  /*19b0*/  @P0 BRA `(.L_x_38) ;  /* 0x00000004004c0947 */ /* 0x000fea0003800000 */
[----:B------:R-:W-:-:S13]  /*19c0*/  LOP3.LUT P0, RZ, R3, 0x7fffffff, R0, 0xc8, !PT ;  /* 0x7fffffff03ff7812 */ /* 0x000fda000780c800 */
[----:B------:R-:W-:Y:S05]  /*19d0*/  @!P0 BRA `(.L_x_39) ;  /* 0x00000004003c8947 */ /* 0x000fea0003800000 */
[C---:B------:R-:W-:Y:S02]  /*19e0*/  FSETP.NEU.FTZ.AND P3, PT, |R0|.reuse, +INF , PT ;  /* 0x7f8000000000780b */ /* 0x040fe40003f7d200 */
[----:B------:R-:W-:Y:S02]  /*19f0*/  FSETP.NEU.FTZ.AND P1, PT, |R3|, +INF , PT ;  /* 0x7f8000000300780b */ /* 0x000fe40003f3d200 */
[----:B------:R-:W-:-:S11]  /*1a00*/  FSETP.NEU.FTZ.AND P0, PT, |R0|, +INF , PT ;  /* 0x7f8000000000780b */ /* 0x000fd60003f1d200 */
[----:B------:R-:W-:Y:S05]  /*1a10*/  @!P1 BRA !P3, `(.L_x_39) ;  /* 0x00000004002c9947 */ /* 0x000fea0005800000 */
[----:B------:R-:W-:-:S04]  /*1a20*/  LOP3.LUT P3, RZ, R0, 0x7fffffff, RZ, 0xc0, !PT ;  /* 0x7fffffff00ff7812 */ /* 0x000fc8000786c0ff */
[----:B------:R-:W-:-:S13]  /*1a30*/  PLOP3.LUT P1, PT, P1, P3, PT, 0x2f, 0xf2 ;  /* 0x0000000000f2781c */ /* 0x000fda0000f26577 */
[----:B------:R-:W-:Y:S05]  /*1a40*/  @P1 BRA `(.L_x_40) ;  /* 0x0000000400181947 */ /* 0x000fea0003800000 */
[----:B------:R-:W-:-:S04]  /*1a50*/  LOP3.LUT P1, RZ, R3, 0x7fffffff, RZ, 0xc0, !PT ;  /* 0x7fffffff03ff7812 */ /* 0x000fc8000782c0ff */
[----:B------:R-:W-:-:S13]  /*1a60*/  PLOP3.LUT P0, PT, P0, P1, PT, 0x2f, 0xf2 ;  /* 0x0000000000f2781c */ /* 0x000fda0000702577 */
[----:B------:R-:W-:Y:S05]  /*1a70*/  @P0 BRA `(.L_x_41) ;  /* 0x0000000400000947 */ /* 0x000fea0003800000 */
[----:B------:R-:W-:Y:S02]  /*1a80*/  ISETP.GE.AND P0, PT, R12, RZ, PT ;  /* 0x000000ff0c00720c */ /* 0x000fe40003f06270 */
[----:B------:R-:W-:-:S11]  /*1a90*/  ISETP.GE.AND P1, PT, R13, RZ, PT ;  /* 0x000000ff0d00720c */ /* 0x000fd60003f26270 */
[----:B------:R-:W-:Y:S01]  /*1aa0*/  @P0 MOV R9, RZ ;  /* 0x000000ff00090202 */ /* 0x000fe20000000f00 */
[----:B------:R-:W-:Y:S01]  /*1ab0*/  @!P0 FFMA R0, R0, 1.84467440737095516160e+19, RZ ;  /* 0x5f80000000008823 */ /* 0x000fe200000000ff */
[----:B------:R-:W-:Y:S01]  /*1ac0*/  @!P0 MOV R9, 0xffffffc0 ;  /* 0xffffffc000098802 */ /* 0x000fe20000000f00 */
[----:B------:R-:W-:-:S04]  /*1ad0*/  @!P1 FFMA R3, R3, 1.84467440737095516160e+19, RZ ;  /* 0x5f80000003039823 */ /* 0x000fc800000000ff */
[----:B------:R-:W-:-:S07]  /*1ae0*/  @!P1 VIADD R9, R9, 0x40 ;  /* 0x0000004009099836 */ /* 0x000fce0000000000 */
.L_x_37:
[----:B------:R-:W-:Y:S01]  /*1af0*/  LEA R12, R10, 0xc0800000, 0x17 ;  /* 0xc08000000a0c7811 */ /* 0x000fe200078eb8ff */
[----:B------:R-:W-:Y:S01]  /*1b00*/  BSSY.RECONVERGENT B3, `(.L_x_42) ;  /* 0x0000036000037945 */ /* 0x000fe20003800200 */
[----:B------:R-:W-:Y:S02]  /*1b10*/  IADD3 R11, PT, PT, R11, -0x7f, RZ ;  /* 0xffffff810b0b7810 */ /* 0x000fe40007ffe0ff */
[----:B------:R-:W-:-:S03]  /*1b20*/  IADD3 R12, PT, PT, -R12, R3, RZ ;  /* 0x000000030c0c7210 */ /* 0x000fc60007ffe1ff */
[C---:B------:R-:W-:Y:S01]  /*1b30*/  IMAD R0, R11.reuse, -0x800000, R0 ;  /* 0xff8000000b007824 */ /* 0x040fe200078e0200 */
[----:B------:R0:W1:Y:S01]  /*1b40*/  MUFU.RCP R3, R12 ;  /* 0x0000000c00037308 */ /* 0x0000620000001000 */
[----:B------:R-:W-:Y:S01]  /*1b50*/  FADD.FTZ R13, -R12, -RZ ;  /* 0x800000ff0c0d7221 */ /* 0x000fe20000010100 */
[----:B0-----:R-:W-:-:S05]  /*1b60*/  IADD3 R12, PT, PT, R11, 0x7f, -R10 ;  /* 0x0000007f0b0c7810 */ /* 0x001fca0007ffe80a */
[----:B------:R-:W-:Y:S02]  /*1b70*/  IMAD.IADD R9, R12, 0x1, R9 ;  /* 0x000000010c097824 */ /* 0x000fe400078e0209 */
[----:B-1----:R-:W-:-:S04]  /*1b80*/  FFMA R14, R3, R13, 1 ;  /* 0x3f800000030e7423 */ /* 0x002fc8000000000d */
[----:B------:R-:W-:-:S04]  /*1b90*/  FFMA R3, R3, R14, R3 ;  /* 0x0000000e03037223 */ /* 0x000fc80000000003 */
[----:B------:R-:W-:-:S04]  /*1ba0*/  FFMA R14, R0, R3, RZ ;  /* 0x00000003000e7223 */ /* 0x000fc800000000ff */
[----:B------:R-:W-:-:S04]  /*1bb0*/  FFMA R15, R13, R14, R0 ;  /* 0x0000000e0d0f7223 */ /* 0x000fc80000000000 */
[----:B------:R-:W-:-:S04]  /*1bc0*/  FFMA R14, R3, R15, R14 ;  /* 0x0000000f030e7223 */ /* 0x000fc8000000000e */
[----:B------:R-:W-:-:S04]  /*1bd0*/  FFMA R13, R13, R14, R0 ;  /* 0x0000000e0d0d7223 */ /* 0x000fc80000000000 */
[----:B------:R-:W-:-:S05]  /*1be0*/  FFMA R0, R3, R13, R14 ;  /* 0x0000000d03007223 */ /* 0x000fca000000000e */
[----:B------:R-:W-:-:S04]  /*1bf0*/  SHF.R.U32.HI R10, RZ, 0x17, R0 ;  /* 0x00000017ff0a7819 */ /* 0x000fc80000011600 */
[----:B------:R-:W-:-:S04]  /*1c00*/  LOP3.LUT R10, R10, 0xff, RZ, 0xc0, !PT ;  /* 0x000000ff0a0a7812 */ /* 0x000fc800078ec0ff */
[----:B------:R-:W-:-:S04]  /*1c10*/  IADD3 R15, PT, PT, R10, R9, RZ ;  /* 0x000000090a0f7210 */ /* 0x000fc80007ffe0ff */
[----:B------:R-:W-:-:S04]  /*1c20*/  IADD3 R10, PT, PT, R15, -0x1, RZ ;  /* 0xffffffff0f0a7810 */ /* 0x000fc80007ffe0ff */
[----:B------:R-:W-:-:S13]  /*1c30*/  ISETP.GE.U32.AND P0, PT, R10, 0xfe, PT ;  /* 0x000000fe0a00780c */ /* 0x000fda0003f06070 */
[----:B------:R-:W-:Y:S05]  /*1c40*/  @!P0 BRA `(.L_x_43) ;  /* 0x0000000000808947 */ /* 0x000fea0003800000 */
[----:B------:R-:W-:-:S13]  /*1c50*/  ISETP.GT.AND P0, PT, R15, 0xfe, PT ;  /* 0x000000fe0f00780c */ /* 0x000fda0003f04270 */
[----:B------:R-:W-:Y:S05]  /*1c60*/  @P0 BRA `(.L_x_44) ;  /* 0x00000000006c0947 */ /* 0x000fea0003800000 */
[----:B------:R-:W-:-:S13]  /*1c70*/  ISETP.GE.AND P0, PT, R15, 0x1, PT ;  /* 0x000000010f00780c */ /* 0x000fda0003f06270 */
[----:B------:R-:W-:Y:S05]  /*1c80*/  @P0 BRA `(.L_x_45) ;  /* 0x0000000000740947 */ /* 0x000fea0003800000 */
[----:B------:R-:W-:Y:S02]  /*1c90*/  ISETP.GE.AND P0, PT, R15, -0x18, PT ;  /* 0xffffffe80f00780c */ /* 0x000fe40003f06270 */
[----:B------:R-:W-:-:S11]  /*1ca0*/  LOP3.LUT R0, R0, 0x80000000, RZ, 0xc0, !PT ;  /* 0x8000000000007812 */ /* 0x000fd600078ec0ff */
[----:B------:R-:W-:Y:S05]  /*1cb0*/  @!P0 BRA `(.L_x_45) ;  /* 0x0000000000688947 */ /* 0x000fea0003800000 */
[-CC-:B------:R-:W-:Y:S01]  /*1cc0*/  FFMA.RZ R9, R3, R13.reuse, R14.reuse ;  /* 0x0000000d03097223 */ /* 0x180fe2000000c00e */
[----:B------:R-:W-:Y:S02]  /*1cd0*/  VIADD R12, R15, 0x20 ;  /* 0x000000200f0c7836 */ /* 0x000fe40000000000 */
[-CC-:B------:R-:W-:Y:S01]  /*1ce0*/  FFMA.RM R10, R3, R13.reuse, R14.reuse ;  /* 0x0000000d030a7223 */ /* 0x180fe2000000400e */
[----:B------:R-:W-:Y:S02]  /*1cf0*/  ISETP.NE.AND P3, PT, R15, RZ, PT ;  /* 0x000000ff0f00720c */ /* 0x000fe40003f65270 */
[----:B------:R-:W-:Y:S01]  /*1d00*/  LOP3.LUT R11, R9, 0x7fffff, RZ, 0xc0, !PT ;  /* 0x007fffff090b7812 */ /* 0x000fe200078ec0ff */
[----:B------:R-:W-:Y:S01]  /*1d10*/  FFMA.RP R9, R3, R13, R14 ;  /* 0x0000000d03097223 */ /* 0x000fe2000000800e */
[----:B------:R-:W-:Y:S02]  /*1d20*/  ISETP.NE.AND P1, PT, R15, RZ, PT ;  /* 0x000000ff0f00720c */ /* 0x000fe40003f25270 */
[----:B------:R-:W-:-:S02]  /*1d30*/  LOP3.LUT R11, R11, 0x800000, RZ, 0xfc, !PT ;  /* 0x008000000b0b7812 */ /* 0x000fc400078efcff */
[----:B------:R-:W-:Y:S02]  /*1d40*/  IADD3 R3, PT, PT, -R15, RZ, RZ ;  /* 0x000000ff0f037210 */ /* 0x000fe40007ffe1ff */
[----:B------:R-:W-:Y:S02]  /*1d50*/  SHF.L.U32 R12, R11, R12, RZ ;  /* 0x0000000c0b0c7219 */ /* 0x000fe400000006ff */
[----:B------:R-:W-:Y:S02]  /*1d60*/  FSETP.NEU.FTZ.AND P0, PT, R9, R10, PT ;  /* 0x0000000a0900720b */ /* 0x000fe40003f1d000 */
[----:B------:R-:W-:Y:S02]  /*1d70*/  SEL R10, R3, RZ, P3 ;  /* 0x000000ff030a7207 */ /* 0x000fe40001800000 */
[----:B------:R-:W-:Y:S02]  /*1d80*/  ISETP.NE.AND P1, PT, R12, RZ, P1 ;  /* 0x000000ff0c00720c */ /* 0x000fe40000f25270 */
[----:B------:R-:W-:-:S02]  /*1d90*/  SHF.R.U32.HI R10, RZ, R10, R11 ;  /* 0x0000000aff0a7219 */ /* 0x000fc4000001160b */
[----:B------:R-:W-:Y:S02]  /*1da0*/  PLOP3.LUT P0, PT, P0, P1, PT, 0xf8, 0x8f ;  /* 0x00000000008f781c */ /* 0x000fe40000703f70 */
[----:B------:R-:W-:Y:S02]  /*1db0*/  SHF.R.U32.HI R12, RZ, 0x1, R10 ;  /* 0x00000001ff0c7819 */ /* 0x000fe4000001160a */
[----:B------:R-:W-:-:S04]  /*1dc0*/  SEL R3, RZ, 0x1, !P0 ;  /* 0x00000001ff037807 */ /* 0x000fc80004000000 */
[----:B------:R-:W-:-:S04]  /*1dd0*/  LOP3.LUT R3, R3, 0x1, R12, 0xf8, !PT ;  /* 0x0000000103037812 */ /* 0x000fc800078ef80c */
[----:B------:R-:W-:-:S04]  /*1de0*/  LOP3.LUT R3, R3, R10, RZ, 0xc0, !PT ;  /* 0x0000000a03037212 */ /* 0x000fc800078ec0ff */
[----:B------:R-:W-:-:S04]  /*1df0*/  IADD3 R3, PT, PT, R12, R3, RZ ;  /* 0x000000030c037210 */ /* 0x000fc80007ffe0ff */
[----:B------:R-:W-:Y:S01]  /*1e00*/  LOP3.LUT R0, R3, R0, RZ, 0xfc, !PT ;  /* 0x0000000003007212 */ /* 0x000fe200078efcff */
[----:B------:R-:W-:Y:S06]  /*1e10*/  BRA `(.L_x_45) ;  /* 0x0000000000107947 */ /* 0x000fec0003800000 */
.L_x_44:
[----:B------:R-:W-:-:S04]  /*1e20*/  LOP3.LUT R0, R0, 0x80000000, RZ, 0xc0, !PT ;  /* 0x8000000000007812 */ /* 0x000fc800078ec0ff */
[----:B------:R-:W-:Y:S01]  /*1e30*/  LOP3.LUT R0, R0, 0x7f800000, RZ, 0xfc, !PT ;  /* 0x7f80000000007812 */ /* 0x000fe200078efcff */
[----:B------:R-:W-:Y:S06]  /*1e40*/  BRA `(.L_x_45) ;  /* 0x0000000000047947 */ /* 0x000fec0003800000 */
.L_x_43:
[----:B------:R-:W-:-:S07]  /*1e50*/  IMAD R0, R9, 0x800000, R0 ;  /* 0x0080000009007824 */ /* 0x000fce00078e0200 */
.L_x_45:
[----:B------:R-:W-:Y:S05]  /*1e60*/  BSYNC.RECONVERGENT B3 ;  /* 0x0000000000037941 */ /* 0x000fea0003800200 */
.L_x_42:
[----:B------:R-:W-:Y:S05]  /*1e70*/  BRA `(.L_x_46) ;  /* 0x0000000000207947 */ /* 0x000fea0003800000 */
.L_x_41:
[----:B------:R-:W-:-:S04]  /*1e80*/  LOP3.LUT R0, R3, 0x80000000, R0, 0x48, !PT ;  /* 0x8000000003007812 */ /* 0x000fc800078e4800 */
[----:B------:R-:W-:Y:S01]  /*1e90*/  LOP3.LUT R0, R0, 0x7f800000, RZ, 0xfc, !PT ;  /* 0x7f80000000007812 */ /* 0x000fe200078efcff */
[----:B------:R-:W-:Y:S06]  /*1ea0*/  BRA `(.L_x_46) ;  /* 0x0000000000147947 */ /* 0x000fec0003800000 */
.L_x_40:
[----:B------:R-:W-:Y:S01]  /*1eb0*/  LOP3.LUT R0, R3, 0x80000000, R0, 0x48, !PT ;  /* 0x8000000003007812 */ /* 0x000fe200078e4800 */
[----:B------:R-:W-:Y:S06]  /*1ec0*/  BRA `(.L_x_46) ;  /* 0x00000000000c7947 */ /* 0x000fec0003800000 */
.L_x_39:
[----:B------:R-:W0:Y:S01]  /*1ed0*/  MUFU.RSQ R0, -QNAN ;  /* 0xffc0000000007908 */ /* 0x000e220000001400 */
[----:B------:R-:W-:Y:S05]  /*1ee0*/  BRA `(.L_x_46) ;  /* 0x0000000000047947 */ /* 0x000fea0003800000 */
.L_x_38:
[----:B------:R-:W-:-:S07]  /*1ef0*/  FADD.FTZ R0, R0, R3 ;  /* 0x0000000300007221 */ /* 0x000fce0000010000 */
.L_x_46:
[----:B------:R-:W-:Y:S05]  /*1f00*/  BSYNC.RECONVERGENT B2 ;  /* 0x0000000000027941 */ /* 0x000fea0003800200 */
.L_x_36:
[----:B------:R-:W-:Y:S01]  /*1f10*/  HFMA2 R9, -RZ, RZ, 0, 0 ;  /* 0x00000000ff097431 */ /* 0x000fe200000001ff */
[----:B0-----:R-:W-:-:S03]  /*1f20*/  MOV R3, R0 ;  /* 0x0000000000037202 */ /* 0x001fc60000000f00 */
[----:B------:R-:W-:Y:S05]  /*1f30*/  RET.REL.NODEC R8 `(_Z16mandelbrotKernelPhiifffi) ;  /* 0xffffffe008307950 */ /* 0x000fea0003c3ffff */
.L_x_47:
[----:B------:R-:W-:-:S00]  /*1f40*/  BRA `(.L_x_47) ;  /* 0xfffffffc00fc7947 */ /* 0x000fc0000383ffff */
[----:B------:R-:W-:-:S00]  /*1f50*/  NOP ;  /* 0x0000000000007918 */ /* 0x000fc00000000000 */
        /* <DEDUP_REMOVED lines=10> */
.L_x_48:


//--------------------- .nv.shared.reserved.0     --------------------------
	.section	.nv.shared.reserved.0,"aw",@nobits
	.weak		__nv_reservedSMEM_offset_0_alias
	.size		__nv_reservedSMEM_offset_0_alias, 0, 64
	.other		__nv_reservedSMEM_offset_0_alias,@"STO_CUDA_RESERVED_SHARED STV_DEFAULT"
__nv_reservedSMEM_offset_0_alias:
	.zero		0
	.zero		64


//--------------------- .nv.constant0._Z16mandelbrotKernelPhiifffi --------------------------
	.section	.nv.constant0._Z16mandelbrotKernelPhiifffi,"a",@progbits
	.sectionflags	@""
	.align	4
.nv.constant0._Z16mandelbrotKernelPhiifffi:
	.zero		928


//--------------------- SYMBOLS --------------------------

	.type		.nv.reservedSmem.offset0,@object
	.size		.nv.reservedSmem.offset0,0x4
